// auto-generated by cutlass_sweep.gemm — config: {"arch": "sm_90", "cluster_m": 1, "cluster_n": 1, "dtype": "int8", "dtype_b": "int8", "layout": "nt", "stages": 0, "tile_k": 32, "tile_m": 128, "tile_n": 64}
#include "cutlass/cutlass.h"
#include "cutlass/gemm/collective/collective_builder.hpp"
#include "cutlass/gemm/device/gemm_universal_adapter.h"
#include "cutlass/gemm/kernel/gemm_universal.hpp"
#include "cutlass/epilogue/collective/collective_builder.hpp"

using ElemA = int8_t;
using ElemB = int8_t;
using ElemCD = int8_t;
using Acc  = int32_t;
using TileShape    = cute::Shape<cute::_128, cute::_64, cute::_32>;
using ClusterShape = cute::Shape<cute::_1, cute::_1, cute::_1>;

using CollectiveEpilogue = typename cutlass::epilogue::collective::CollectiveBuilder<
    cutlass::arch::Sm90, cutlass::arch::OpClassTensorOp,
    TileShape, ClusterShape,
    cutlass::epilogue::collective::EpilogueTileAuto,
    Acc, Acc,
    ElemCD, cutlass::layout::RowMajor, 128 / cutlass::sizeof_bits<ElemCD>::value,
    ElemCD, cutlass::layout::RowMajor, 128 / cutlass::sizeof_bits<ElemCD>::value,
    cutlass::epilogue::collective::EpilogueScheduleAuto
  >::CollectiveOp;

using CollectiveMainloop = typename cutlass::gemm::collective::CollectiveBuilder<
    cutlass::arch::Sm90, cutlass::arch::OpClassTensorOp,
    ElemA, cutlass::layout::RowMajor, 128 / cutlass::sizeof_bits<ElemA>::value,
    ElemB, cutlass::layout::ColumnMajor, 128 / cutlass::sizeof_bits<ElemB>::value,
    Acc,
    TileShape, ClusterShape,
    cutlass::gemm::collective::StageCountAutoCarveout<static_cast<int>(sizeof(typename CollectiveEpilogue::SharedStorage))>,
    cutlass::gemm::collective::KernelScheduleAuto
  >::CollectiveOp;

using GemmKernel = cutlass::gemm::kernel::GemmUniversal<
    cute::Shape<int,int,int,int>,
    CollectiveMainloop,
    CollectiveEpilogue
>;
using Gemm = cutlass::gemm::device::GemmUniversalAdapter<GemmKernel>;

// Force the device kernel symbol into the cubin without needing a host main.
auto* _anchor = &cutlass::device_kernel<GemmKernel>;


// ===== COMPILED SASS (sm_90a) =====

	.target	sm_90a

	.elftype	@"ET_EXEC"


//--------------------- .note.nv.tkinfo           --------------------------
	.section	.note.nv.tkinfo,"",@"SHT_NOTE"
	.sectionflags	@"SHF_NOTE_NV_TKINFO"
	.tkinfo
        /*0018*/ 	.word	0x00000002
        /*0030*/ 	.string	""
        /*0030*/ 	.string	"ptxas"
        /*0030*/ 	.string	"Cuda compilation tools, release 13.0, V13.0.88"
        /*0030*/ 	.string	"Build cuda_13.0.r13.0/compiler.36424714_0"
        /*0030*/ 	.string	"-arch sm_90a -m 64 "



//--------------------- .note.nv.cuinfo           --------------------------
	.section	.note.nv.cuinfo,"",@"SHT_NOTE"
	.sectionflags	@"SHF_NOTE_NV_CUINFO"
        /*0018*/ 	.short	0x0002
        /*001a*/ 	.short	0x005a
        /*001c*/ 	.short	0x0082
	.zero		2


//--------------------- .nv.info                  --------------------------
	.section	.nv.info,"",@"SHT_CUDA_INFO"
	.align	4


	//----- nvinfo : EIATTR_REGCOUNT
	.align		4
        /*0000*/ 	.byte	0x04, 0x2f
        /*0002*/ 	.short	(.L_15 - .L_14)
	.align		4
.L_14:
        /*0004*/ 	.word	index@(_ZN7cutlass13device_kernelINS_4gemm6kernel13GemmUniversalIN4cute5tupleIJiiiiEEENS1_10collective13CollectiveMmaINS1_34MainloopSm90TmaGmmaWarpSpecializedILi37ENS5_IJNS4_1CILi1EEESB_SB_EEENS1_35KernelTmaWarpSpecializedCooperativeEEENS5_IJNSA_ILi128EEENSA_ILi64EEENSA_ILi32EEEEEEaNS5_IJlSB_lEEEaSJ_NS4_8TiledMMAINS4_8MMA_AtomIJNS4_4SM904GMMA26MMA_64x64x32_S32S8S8_SS_TNEEEENS4_6LayoutINS5_IJNSA_ILi2EEESB_SB_EEENS5_IJSB_NSA_ILi0EEEST_EEEEENS5_IJNS4_10UnderscoreESW_SW_EEEEENS4_13SM90_TMA_LOADENS4_14ComposedLayoutINS4_7SwizzleILi1ELi4ELi3EEENS4_18smem_ptr_flag_bitsILi8EEENSQ_INS5_IJNSA_ILi8EEESH_EEENS5_IJSH_SB_EEEEEEEvNS4_8identityESZ_S19_vS1A_EENS_8epilogue10collective6detail29Sm90TmaWarpSpecializedAdapterINS1D_15DefaultEpilogueIaSJ_SJ_NS1C_6thread17LinearCombinationIaLi1EiiLNS1H_9ScaleType4KindE0ELNS_15FloatRoundStyleE2EaEENS1_15EpilogueDefaultEEEEEvvEEEEvNT_6ParamsE)
        /*0008*/ 	.word	0x000000a8


	//----- nvinfo : EIATTR_FRAME_SIZE
	.align		4
.L_15:
        /*000c*/ 	.byte	0x04, 0x11
        /*000e*/ 	.short	(.L_17 - .L_16)
	.align		4
.L_16:
        /*0010*/ 	.word	index@(_ZN7cutlass13device_kernelINS_4gemm6kernel13GemmUniversalIN4cute5tupleIJiiiiEEENS1_10collective13CollectiveMmaINS1_34MainloopSm90TmaGmmaWarpSpecializedILi37ENS5_IJNS4_1CILi1EEESB_SB_EEENS1_35KernelTmaWarpSpecializedCooperativeEEENS5_IJNSA_ILi128EEENSA_ILi64EEENSA_ILi32EEEEEEaNS5_IJlSB_lEEEaSJ_NS4_8TiledMMAINS4_8MMA_AtomIJNS4_4SM904GMMA26MMA_64x64x32_S32S8S8_SS_TNEEEENS4_6LayoutINS5_IJNSA_ILi2EEESB_SB_EEENS5_IJSB_NSA_ILi0EEEST_EEEEENS5_IJNS4_10UnderscoreESW_SW_EEEEENS4_13SM90_TMA_LOADENS4_14ComposedLayoutINS4_7SwizzleILi1ELi4ELi3EEENS4_18smem_ptr_flag_bitsILi8EEENSQ_INS5_IJNSA_ILi8EEESH_EEENS5_IJSH_SB_EEEEEEEvNS4_8identityESZ_S19_vS1A_EENS_8epilogue10collective6detail29Sm90TmaWarpSpecializedAdapterINS1D_15DefaultEpilogueIaSJ_SJ_NS1C_6thread17LinearCombinationIaLi1EiiLNS1H_9ScaleType4KindE0ELNS_15FloatRoundStyleE2EaEENS1_15EpilogueDefaultEEEEEvvEEEEvNT_6ParamsE)
        /*0014*/ 	.word	0x00000000


	//----- nvinfo : EIATTR_MIN_STACK_SIZE
	.align		4
.L_17:
        /*0018*/ 	.byte	0x04, 0x12
        /*001a*/ 	.short	(.L_19 - .L_18)
	.align		4
.L_18:
        /*001c*/ 	.word	index@(_ZN7cutlass13device_kernelINS_4gemm6kernel13GemmUniversalIN4cute5tupleIJiiiiEEENS1_10collective13CollectiveMmaINS1_34MainloopSm90TmaGmmaWarpSpecializedILi37ENS5_IJNS4_1CILi1EEESB_SB_EEENS1_35KernelTmaWarpSpecializedCooperativeEEENS5_IJNSA_ILi128EEENSA_ILi64EEENSA_ILi32EEEEEEaNS5_IJlSB_lEEEaSJ_NS4_8TiledMMAINS4_8MMA_AtomIJNS4_4SM904GMMA26MMA_64x64x32_S32S8S8_SS_TNEEEENS4_6LayoutINS5_IJNSA_ILi2EEESB_SB_EEENS5_IJSB_NSA_ILi0EEEST_EEEEENS5_IJNS4_10UnderscoreESW_SW_EEEEENS4_13SM90_TMA_LOADENS4_14ComposedLayoutINS4_7SwizzleILi1ELi4ELi3EEENS4_18smem_ptr_flag_bitsILi8EEENSQ_INS5_IJNSA_ILi8EEESH_EEENS5_IJSH_SB_EEEEEEEvNS4_8identityESZ_S19_vS1A_EENS_8epilogue10collective6detail29Sm90TmaWarpSpecializedAdapterINS1D_15DefaultEpilogueIaSJ_SJ_NS1C_6thread17LinearCombinationIaLi1EiiLNS1H_9ScaleType4KindE0ELNS_15FloatRoundStyleE2EaEENS1_15EpilogueDefaultEEEEEvvEEEEvNT_6ParamsE)
        /*0020*/ 	.word	0x00000000
.L_19:


//--------------------- .nv.compat                --------------------------
	.section	.nv.compat,"",@"SHT_CUDA_COMPAT_INFO"
	.align	4
        /*0000*/ 	.byte	0x02, 0x09, 0x01, 0x00, 0x02, 0x02, 0x04, 0x00, 0x02, 0x05, 0x05, 0x00, 0x03, 0x07, 0x01, 0x01
        /*0010*/ 	.byte	0x02, 0x03, 0x01, 0x00, 0x02, 0x06, 0x01, 0x00, 0x04, 0x0b, 0x08, 0x00, 0x00, 0x00, 0x00, 0x00
        /*0020*/ 	.byte	0x00, 0x00, 0x00, 0x00


//--------------------- .nv.info._ZN7cutlass13device_kernelINS_4gemm6kernel13GemmUniversalIN4cute5tupleIJiiiiEEENS1_10collective13CollectiveMmaINS1_34MainloopSm90TmaGmmaWarpSpecializedILi37ENS5_IJNS4_1CILi1EEESB_SB_EEENS1_35KernelTmaWarpSpecializedCooperativeEEENS5_IJNSA_ILi128EEENSA_ILi64EEENSA_ILi32EEEEEEaNS5_IJlSB_lEEEaSJ_NS4_8TiledMMAINS4_8MMA_AtomIJNS4_4SM904GMMA26MMA_64x64x32_S32S8S8_SS_TNEEEENS4_6LayoutINS5_IJNSA_ILi2EEESB_SB_EEENS5_IJSB_NSA_ILi0EEEST_EEEEENS5_IJNS4_10UnderscoreESW_SW_EEEEENS4_13SM90_TMA_LOADENS4_14ComposedLayoutINS4_7SwizzleILi1ELi4ELi3EEENS4_18smem_ptr_flag_bitsILi8EEENSQ_INS5_IJNSA_ILi8EEESH_EEENS5_IJSH_SB_EEEEEEEvNS4_8identityESZ_S19_vS1A_EENS_8epilogue10collective6detail29Sm90TmaWarpSpecializedAdapterINS1D_15DefaultEpilogueIaSJ_SJ_NS1C_6thread17LinearCombinationIaLi1EiiLNS1H_9ScaleType4KindE0ELNS_15FloatRoundStyleE2EaEENS1_15EpilogueDefaultEEEEEvvEEEEvNT_6ParamsE --------------------------
	.section	.nv.info._ZN7cutlass13device_kernelINS_4gemm6kernel13GemmUniversalIN4cute5tupleIJiiiiEEENS1_10collective13CollectiveMmaINS1_34MainloopSm90TmaGmmaWarpSpecializedILi37ENS5_IJNS4_1CILi1EEESB_SB_EEENS1_35KernelTmaWarpSpecializedCooperativeEEENS5_IJNSA_ILi128EEENSA_ILi64EEENSA_ILi32EEEEEEaNS5_IJlSB_lEEEaSJ_NS4_8TiledMMAINS4_8MMA_AtomIJNS4_4SM904GMMA26MMA_64x64x32_S32S8S8_SS_TNEEEENS4_6LayoutINS5_IJNSA_ILi2EEESB_SB_EEENS5_IJSB_NSA_ILi0EEEST_EEEEENS5_IJNS4_10UnderscoreESW_SW_EEEEENS4_13SM90_TMA_LOADENS4_14ComposedLayoutINS4_7SwizzleILi1ELi4ELi3EEENS4_18smem_ptr_flag_bitsILi8EEENSQ_INS5_IJNSA_ILi8EEESH_EEENS5_IJSH_SB_EEEEEEEvNS4_8identityESZ_S19_vS1A_EENS_8epilogue10collective6detail29Sm90TmaWarpSpecializedAdapterINS1D_15DefaultEpilogueIaSJ_SJ_NS1C_6thread17LinearCombinationIaLi1EiiLNS1H_9ScaleType4KindE0ELNS_15FloatRoundStyleE2EaEENS1_15EpilogueDefaultEEEEEvvEEEEvNT_6ParamsE,"",@"SHT_CUDA_INFO"
	.sectionflags	@""
	.align	4


	//----- nvinfo : EIATTR_CUDA_API_VERSION
	.align		4
        /*0000*/ 	.byte	0x04, 0x37
        /*0002*/ 	.short	(.L_21 - .L_20)
.L_20:
        /*0004*/ 	.word	0x00000082


	//----- nvinfo : EIATTR_KPARAM_INFO
	.align		4
.L_21:
        /*0008*/ 	.byte	0x04, 0x17
        /*000a*/ 	.short	(.L_23 - .L_22)
.L_22:
        /*000c*/ 	.word	0x00000000
        /*0010*/ 	.short	0x0000
        /*0012*/ 	.short	0x0070
        /*0014*/ 	.byte	0x00, 0xf0, 0x01, 0x10


	//----- nvinfo : EIATTR_SPARSE_MMA_MASK
	.align		4
.L_23:
        /*0018*/ 	.byte	0x03, 0x50
        /*001a*/ 	.short	0x0000


	//----- nvinfo : EIATTR_MAXREG_COUNT
	.align		4
        /*001c*/ 	.byte	0x03, 0x1b
        /*001e*/ 	.short	0x00a8


	//----- nvinfo : EIATTR_NUM_BARRIERS
	.align		4
        /*0020*/ 	.byte	0x02, 0x4c
        /*0022*/ 	.byte	0x01
	.zero		1


	//----- nvinfo : EIATTR_EXTERNS
	.align		4
        /*0024*/ 	.byte	0x04, 0x0f
        /*0026*/ 	.short	(.L_25 - .L_24)


	//   ....[0]....
	.align		4
.L_24:
        /*0028*/ 	.word	index@(__assertfail)


	//----- nvinfo : EIATTR_MERCURY_ISA_VERSION
	.align		4
.L_25:
        /*002c*/ 	.byte	0x03, 0x5f
        /*002e*/ 	.short	0x0101


	//----- nvinfo : EIATTR_INT_WARP_WIDE_INSTR_OFFSETS
	.align		4
        /*0030*/ 	.byte	0x04, 0x31
        /*0032*/ 	.short	(.L_27 - .L_26)


	//   ....[0]....
.L_26:
        /*0034*/ 	.word	0x00000840


	//   ....[1]....
        /*0038*/ 	.word	0x00000850


	//   ....[2]....
        /*003c*/ 	.word	0x00000910


	//----- nvinfo : EIATTR_COOP_GROUP_MASK_REGIDS
	.align		4
.L_27:
        /*0040*/ 	.byte	0x04, 0x29
        /*0042*/ 	.short	(.L_29 - .L_28)


	//   ....[0]....
.L_28:
        /*0044*/ 	.word	0xffffffff


	//   ....[1]....
        /*0048*/ 	.word	0xffffffff


	//   ....[2]....
        /*004c*/ 	.word	0xffffffff


	//   ....[3]....
        /*0050*/ 	.word	0xffffffff


	//   ....[4]....
        /*0054*/ 	.word	0xffffffff


	//----- nvinfo : EIATTR_COOP_GROUP_INSTR_OFFSETS
	.align		4
.L_29:
        /*0058*/ 	.byte	0x04, 0x28
        /*005a*/ 	.short	(.L_31 - .L_30)


	//   ....[0]....
.L_30:
        /*005c*/ 	.word	0x00000060


	//   ....[1]....
        /*0060*/ 	.word	0x00000070


	//   ....[2]....
        /*0064*/ 	.word	0x00000130


	//   ....[3]....
        /*0068*/ 	.word	0x00000710


	//   ....[4]....
        /*006c*/ 	.word	0x000015d0


	//----- nvinfo : EIATTR_REG_RECONFIG
	.align		4
.L_31:
        /*0070*/ 	.byte	0x01, 0x54
	.zero		2


	//----- nvinfo : EIATTR_SYSCALL_OFFSETS
	.align		4
        /*0074*/ 	.byte	0x04, 0x46
        /*0076*/ 	.short	(.L_33 - .L_32)


	//   ....[0]....
.L_32:
        /*0078*/ 	.word	0x000017c0


	//----- nvinfo : EIATTR_MBARRIER_INSTR_OFFSETS
	.align		4
.L_33:
        /*007c*/ 	.byte	0x04, 0x39
        /*007e*/ 	.short	(.L_35 - .L_34)


	//   ....[0]....
.L_34:
        /*0080*/ 	.word	0x00000250
        /*0084*/ 	.word	0x000000ff
        /*0088*/ 	.word	0x00000000
        /*008c*/ 	.short	0x0100
        /*008e*/ 	.byte	0x08
	.zero		1


	//   ....[1]....
        /*0090*/ 	.word	0x00000260
        /*0094*/ 	.word	0x000000ff
        /*0098*/ 	.word	0x00000128
        /*009c*/ 	.short	0x0100
        /*009e*/ 	.byte	0x08
	.zero		1


	//   ....[2]....
        /*00a0*/ 	.word	0x00000270
        /*00a4*/ 	.word	0x000000ff
        /*00a8*/ 	.word	0x00000008
        /*00ac*/ 	.short	0x0100
        /*00ae*/ 	.byte	0x08
	.zero		1


	//   ....[3]....
        /*00b0*/ 	.word	0x00000280
        /*00b4*/ 	.word	0x000000ff
        /*00b8*/ 	.word	0x00000130
        /*00bc*/ 	.short	0x0100
        /*00be*/ 	.byte	0x08
	.zero		1


	//   ....[4]....
        /*00c0*/ 	.word	0x00000290
        /*00c4*/ 	.word	0x000000ff
        /*00c8*/ 	.word	0x00000010
        /*00cc*/ 	.short	0x0100
        /*00ce*/ 	.byte	0x08
	.zero		1


	//   ....[5]....
        /*00d0*/ 	.word	0x000002a0
        /*00d4*/ 	.word	0x000000ff
        /*00d8*/ 	.word	0x00000138
        /*00dc*/ 	.short	0x0100
        /*00de*/ 	.byte	0x08
	.zero		1


	//   ....[6]....
        /*00e0*/ 	.word	0x000002b0
        /*00e4*/ 	.word	0x000000ff
        /*00e8*/ 	.word	0x00000018
        /*00ec*/ 	.short	0x0100
        /*00ee*/ 	.byte	0x08
	.zero		1


	//   ....[7]....
        /*00f0*/ 	.word	0x000002c0
        /*00f4*/ 	.word	0x000000ff
        /*00f8*/ 	.word	0x00000140
        /*00fc*/ 	.short	0x0100
        /*00fe*/ 	.byte	0x08
	.zero		1


	//   ....[8]....
        /*0100*/ 	.word	0x000002d0
        /*0104*/ 	.word	0x000000ff
        /*0108*/ 	.word	0x00000020
        /*010c*/ 	.short	0x0100
        /*010e*/ 	.byte	0x08
	.zero		1


	//   ....[9]....
        /*0110*/ 	.word	0x000002e0
        /*0114*/ 	.word	0x000000ff
        /*0118*/ 	.word	0x00000148
        /*011c*/ 	.short	0x0100
        /*011e*/ 	.byte	0x08
	.zero		1


	//   ....[10]....
        /*0120*/ 	.word	0x000002f0
        /*0124*/ 	.word	0x000000ff
        /*0128*/ 	.word	0x00000028
        /*012c*/ 	.short	0x0100
        /*012e*/ 	.byte	0x08
	.zero		1


	//   ....[11]....
        /*0130*/ 	.word	0x00000300
        /*0134*/ 	.word	0x000000ff
        /*0138*/ 	.word	0x00000150
        /*013c*/ 	.short	0x0100
        /*013e*/ 	.byte	0x08
	.zero		1


	//   ....[12]....
        /*0140*/ 	.word	0x00000310
        /*0144*/ 	.word	0x000000ff
        /*0148*/ 	.word	0x00000030
        /*014c*/ 	.short	0x0100
        /*014e*/ 	.byte	0x08
	.zero		1


	//   ....[13]....
        /*0150*/ 	.word	0x00000320
        /*0154*/ 	.word	0x000000ff
        /*0158*/ 	.word	0x00000158
        /*015c*/ 	.short	0x0100
        /*015e*/ 	.byte	0x08
	.zero		1


	//   ....[14]....
        /*0160*/ 	.word	0x00000330
        /*0164*/ 	.word	0x000000ff
        /*0168*/ 	.word	0x00000038
        /*016c*/ 	.short	0x0100
        /*016e*/ 	.byte	0x08
	.zero		1


	//   ....[15]....
        /*0170*/ 	.word	0x00000340
        /*0174*/ 	.word	0x000000ff
        /*0178*/ 	.word	0x00000160
        /*017c*/ 	.short	0x0100
        /*017e*/ 	.byte	0x08
	.zero		1


	//   ....[16]....
        /*0180*/ 	.word	0x00000350
        /*0184*/ 	.word	0x000000ff
        /*0188*/ 	.word	0x00000040
        /*018c*/ 	.short	0x0100
        /*018e*/ 	.byte	0x08
	.zero		1


	//   ....[17]....
        /*0190*/ 	.word	0x00000360
        /*0194*/ 	.word	0x000000ff
        /*0198*/ 	.word	0x00000168
        /*019c*/ 	.short	0x0100
        /*019e*/ 	.byte	0x08
	.zero		1


	//   ....[18]....
        /*01a0*/ 	.word	0x00000370
        /*01a4*/ 	.word	0x000000ff
        /*01a8*/ 	.word	0x00000048
        /*01ac*/ 	.short	0x0100
        /*01ae*/ 	.byte	0x08
	.zero		1


	//   ....[19]....
        /*01b0*/ 	.word	0x00000380
        /*01b4*/ 	.word	0x000000ff
        /*01b8*/ 	.word	0x00000170
        /*01bc*/ 	.short	0x0100
        /*01be*/ 	.byte	0x08
	.zero		1


	//   ....[20]....
        /*01c0*/ 	.word	0x00000390
        /*01c4*/ 	.word	0x000000ff
        /*01c8*/ 	.word	0x00000050
        /*01cc*/ 	.short	0x0100
        /*01ce*/ 	.byte	0x08
	.zero		1


	//   ....[21]....
        /*01d0*/ 	.word	0x000003a0
        /*01d4*/ 	.word	0x000000ff
        /*01d8*/ 	.word	0x00000178
        /*01dc*/ 	.short	0x0100
        /*01de*/ 	.byte	0x08
	.zero		1


	//   ....[22]....
        /*01e0*/ 	.word	0x000003b0
        /*01e4*/ 	.word	0x000000ff
        /*01e8*/ 	.word	0x00000058
        /*01ec*/ 	.short	0x0100
        /*01ee*/ 	.byte	0x08
	.zero		1


	//   ....[23]....
        /*01f0*/ 	.word	0x000003c0
        /*01f4*/ 	.word	0x000000ff
        /*01f8*/ 	.word	0x00000180
        /*01fc*/ 	.short	0x0100
        /*01fe*/ 	.byte	0x08
	.zero		1


	//   ....[24]....
        /*0200*/ 	.word	0x000003d0
        /*0204*/ 	.word	0x000000ff
        /*0208*/ 	.word	0x00000060
        /*020c*/ 	.short	0x0100
        /*020e*/ 	.byte	0x08
	.zero		1


	//   ....[25]....
        /*0210*/ 	.word	0x000003e0
        /*0214*/ 	.word	0x000000ff
        /*0218*/ 	.word	0x00000188
        /*021c*/ 	.short	0x0100
        /*021e*/ 	.byte	0x08
	.zero		1


	//   ....[26]....
        /*0220*/ 	.word	0x000003f0
        /*0224*/ 	.word	0x000000ff
        /*0228*/ 	.word	0x00000068
        /*022c*/ 	.short	0x0100
        /*022e*/ 	.byte	0x08
	.zero		1


	//   ....[27]....
        /*0230*/ 	.word	0x00000400
        /*0234*/ 	.word	0x000000ff
        /*0238*/ 	.word	0x00000190
        /*023c*/ 	.short	0x0100
        /*023e*/ 	.byte	0x08
	.zero		1


	//   ....[28]....
        /*0240*/ 	.word	0x00000410
        /*0244*/ 	.word	0x000000ff
        /*0248*/ 	.word	0x00000070
        /*024c*/ 	.short	0x0100
        /*024e*/ 	.byte	0x08
	.zero		1


	//   ....[29]....
        /*0250*/ 	.word	0x00000420
        /*0254*/ 	.word	0x000000ff
        /*0258*/ 	.word	0x00000198
        /*025c*/ 	.short	0x0100
        /*025e*/ 	.byte	0x08
	.zero		1


	//   ....[30]....
        /*0260*/ 	.word	0x00000430
        /*0264*/ 	.word	0x000000ff
        /*0268*/ 	.word	0x00000078
        /*026c*/ 	.short	0x0100
        /*026e*/ 	.byte	0x08
	.zero		1


	//   ....[31]....
        /*0270*/ 	.word	0x00000440
        /*0274*/ 	.word	0x000000ff
        /*0278*/ 	.word	0x000001a0
        /*027c*/ 	.short	0x0100
        /*027e*/ 	.byte	0x08
	.zero		1


	//   ....[32]....
        /*0280*/ 	.word	0x00000450
        /*0284*/ 	.word	0x000000ff
        /*0288*/ 	.word	0x00000080
        /*028c*/ 	.short	0x0100
        /*028e*/ 	.byte	0x08
	.zero		1


	//   ....[33]....
        /*0290*/ 	.word	0x00000460
        /*0294*/ 	.word	0x000000ff
        /*0298*/ 	.word	0x000001a8
        /*029c*/ 	.short	0x0100
        /*029e*/ 	.byte	0x08
	.zero		1


	//   ....[34]....
        /*02a0*/ 	.word	0x00000470
        /*02a4*/ 	.word	0x000000ff
        /*02a8*/ 	.word	0x00000088
        /*02ac*/ 	.short	0x0100
        /*02ae*/ 	.byte	0x08
	.zero		1


	//   ....[35]....
        /*02b0*/ 	.word	0x00000480
        /*02b4*/ 	.word	0x000000ff
        /*02b8*/ 	.word	0x000001b0
        /*02bc*/ 	.short	0x0100
        /*02be*/ 	.byte	0x08
	.zero		1


	//   ....[36]....
        /*02c0*/ 	.word	0x00000490
        /*02c4*/ 	.word	0x000000ff
        /*02c8*/ 	.word	0x00000090
        /*02cc*/ 	.short	0x0100
        /*02ce*/ 	.byte	0x08
	.zero		1


	//   ....[37]....
        /*02d0*/ 	.word	0x000004a0
        /*02d4*/ 	.word	0x000000ff
        /*02d8*/ 	.word	0x000001b8
        /*02dc*/ 	.short	0x0100
        /*02de*/ 	.byte	0x08
	.zero		1


	//   ....[38]....
        /*02e0*/ 	.word	0x000004b0
        /*02e4*/ 	.word	0x000000ff
        /*02e8*/ 	.word	0x00000098
        /*02ec*/ 	.short	0x0100
        /*02ee*/ 	.byte	0x08
	.zero		1


	//   ....[39]....
        /*02f0*/ 	.word	0x000004c0
        /*02f4*/ 	.word	0x000000ff
        /*02f8*/ 	.word	0x000001c0
        /*02fc*/ 	.short	0x0100
        /*02fe*/ 	.byte	0x08
	.zero		1


	//   ....[40]....
        /*0300*/ 	.word	0x000004d0
        /*0304*/ 	.word	0x000000ff
        /*0308*/ 	.word	0x000000a0
        /*030c*/ 	.short	0x0100
        /*030e*/ 	.byte	0x08
	.zero		1


	//   ....[41]....
        /*0310*/ 	.word	0x000004e0
        /*0314*/ 	.word	0x000000ff
        /*0318*/ 	.word	0x000001c8
        /*031c*/ 	.short	0x0100
        /*031e*/ 	.byte	0x08
	.zero		1


	//   ....[42]....
        /*0320*/ 	.word	0x000004f0
        /*0324*/ 	.word	0x000000ff
        /*0328*/ 	.word	0x000000a8
        /*032c*/ 	.short	0x0100
        /*032e*/ 	.byte	0x08
	.zero		1


	//   ....[43]....
        /*0330*/ 	.word	0x00000500
        /*0334*/ 	.word	0x000000ff
        /*0338*/ 	.word	0x000001d0
        /*033c*/ 	.short	0x0100
        /*033e*/ 	.byte	0x08
	.zero		1


	//   ....[44]....
        /*0340*/ 	.word	0x00000510
        /*0344*/ 	.word	0x000000ff
        /*0348*/ 	.word	0x000000b0
        /*034c*/ 	.short	0x0100
        /*034e*/ 	.byte	0x08
	.zero		1


	//   ....[45]....
        /*0350*/ 	.word	0x00000520
        /*0354*/ 	.word	0x000000ff
        /*0358*/ 	.word	0x000001d8
        /*035c*/ 	.short	0x0100
        /*035e*/ 	.byte	0x08
	.zero		1


	//   ....[46]....
        /*0360*/ 	.word	0x00000530
        /*0364*/ 	.word	0x000000ff
        /*0368*/ 	.word	0x000000b8
        /*036c*/ 	.short	0x0100
        /*036e*/ 	.byte	0x08
	.zero		1


	//   ....[47]....
        /*0370*/ 	.word	0x00000540
        /*0374*/ 	.word	0x000000ff
        /*0378*/ 	.word	0x000001e0
        /*037c*/ 	.short	0x0100
        /*037e*/ 	.byte	0x08
	.zero		1


	//   ....[48]....
        /*0380*/ 	.word	0x00000550
        /*0384*/ 	.word	0x000000ff
        /*0388*/ 	.word	0x000000c0
        /*038c*/ 	.short	0x0100
        /*038e*/ 	.byte	0x08
	.zero		1


	//   ....[49]....
        /*0390*/ 	.word	0x00000560
        /*0394*/ 	.word	0x000000ff
        /*0398*/ 	.word	0x000001e8
        /*039c*/ 	.short	0x0100
        /*039e*/ 	.byte	0x08
	.zero		1


	//   ....[50]....
        /*03a0*/ 	.word	0x00000570
        /*03a4*/ 	.word	0x000000ff
        /*03a8*/ 	.word	0x000000c8
        /*03ac*/ 	.short	0x0100
        /*03ae*/ 	.byte	0x08
	.zero		1


	//   ....[51]....
        /*03b0*/ 	.word	0x00000580
        /*03b4*/ 	.word	0x000000ff
        /*03b8*/ 	.word	0x000001f0
        /*03bc*/ 	.short	0x0100
        /*03be*/ 	.byte	0x08
	.zero		1


	//   ....[52]....
        /*03c0*/ 	.word	0x00000590
        /*03c4*/ 	.word	0x000000ff
        /*03c8*/ 	.word	0x000000d0
        /*03cc*/ 	.short	0x0100
        /*03ce*/ 	.byte	0x08
	.zero		1


	//   ....[53]....
        /*03d0*/ 	.word	0x000005a0
        /*03d4*/ 	.word	0x000000ff
        /*03d8*/ 	.word	0x000001f8
        /*03dc*/ 	.short	0x0100
        /*03de*/ 	.byte	0x08
	.zero		1


	//   ....[54]....
        /*03e0*/ 	.word	0x000005b0
        /*03e4*/ 	.word	0x000000ff
        /*03e8*/ 	.word	0x000000d8
        /*03ec*/ 	.short	0x0100
        /*03ee*/ 	.byte	0x08
	.zero		1


	//   ....[55]....
        /*03f0*/ 	.word	0x000005c0
        /*03f4*/ 	.word	0x000000ff
        /*03f8*/ 	.word	0x00000200
        /*03fc*/ 	.short	0x0100
        /*03fe*/ 	.byte	0x08
	.zero		1


	//   ....[56]....
        /*0400*/ 	.word	0x000005d0
        /*0404*/ 	.word	0x000000ff
        /*0408*/ 	.word	0x000000e0
        /*040c*/ 	.short	0x0100
        /*040e*/ 	.byte	0x08
	.zero		1


	//   ....[57]....
        /*0410*/ 	.word	0x000005e0
        /*0414*/ 	.word	0x000000ff
        /*0418*/ 	.word	0x00000208
        /*041c*/ 	.short	0x0100
        /*041e*/ 	.byte	0x08
	.zero		1


	//   ....[58]....
        /*0420*/ 	.word	0x000005f0
        /*0424*/ 	.word	0x000000ff
        /*0428*/ 	.word	0x000000e8
        /*042c*/ 	.short	0x0100
        /*042e*/ 	.byte	0x08
	.zero		1


	//   ....[59]....
        /*0430*/ 	.word	0x00000600
        /*0434*/ 	.word	0x000000ff
        /*0438*/ 	.word	0x00000210
        /*043c*/ 	.short	0x0100
        /*043e*/ 	.byte	0x08
	.zero		1


	//   ....[60]....
        /*0440*/ 	.word	0x00000610
        /*0444*/ 	.word	0x000000ff
        /*0448*/ 	.word	0x000000f0
        /*044c*/ 	.short	0x0100
        /*044e*/ 	.byte	0x08
	.zero		1


	//   ....[61]....
        /*0450*/ 	.word	0x00000620
        /*0454*/ 	.word	0x000000ff
        /*0458*/ 	.word	0x00000218
        /*045c*/ 	.short	0x0100
        /*045e*/ 	.byte	0x08
	.zero		1


	//   ....[62]....
        /*0460*/ 	.word	0x00000630
        /*0464*/ 	.word	0x000000ff
        /*0468*/ 	.word	0x000000f8
        /*046c*/ 	.short	0x0100
        /*046e*/ 	.byte	0x08
	.zero		1


	//   ....[63]....
        /*0470*/ 	.word	0x00000640
        /*0474*/ 	.word	0x000000ff
        /*0478*/ 	.word	0x00000220
        /*047c*/ 	.short	0x0100
        /*047e*/ 	.byte	0x08
	.zero		1


	//   ....[64]....
        /*0480*/ 	.word	0x00000650
        /*0484*/ 	.word	0x000000ff
        /*0488*/ 	.word	0x00000100
        /*048c*/ 	.short	0x0100
        /*048e*/ 	.byte	0x08
	.zero		1


	//   ....[65]....
        /*0490*/ 	.word	0x00000660
        /*0494*/ 	.word	0x000000ff
        /*0498*/ 	.word	0x00000228
        /*049c*/ 	.short	0x0100
        /*049e*/ 	.byte	0x08
	.zero		1


	//   ....[66]....
        /*04a0*/ 	.word	0x00000670
        /*04a4*/ 	.word	0x000000ff
        /*04a8*/ 	.word	0x00000108
        /*04ac*/ 	.short	0x0100
        /*04ae*/ 	.byte	0x08
	.zero		1


	//   ....[67]....
        /*04b0*/ 	.word	0x00000680
        /*04b4*/ 	.word	0x000000ff
        /*04b8*/ 	.word	0x00000230
        /*04bc*/ 	.short	0x0100
        /*04be*/ 	.byte	0x08
	.zero		1


	//   ....[68]....
        /*04c0*/ 	.word	0x00000690
        /*04c4*/ 	.word	0x000000ff
        /*04c8*/ 	.word	0x00000110
        /*04cc*/ 	.short	0x0100
        /*04ce*/ 	.byte	0x08
	.zero		1


	//   ....[69]....
        /*04d0*/ 	.word	0x000006a0
        /*04d4*/ 	.word	0x000000ff
        /*04d8*/ 	.word	0x00000238
        /*04dc*/ 	.short	0x0100
        /*04de*/ 	.byte	0x08
	.zero		1


	//   ....[70]....
        /*04e0*/ 	.word	0x000006b0
        /*04e4*/ 	.word	0x000000ff
        /*04e8*/ 	.word	0x00000118
        /*04ec*/ 	.short	0x0100
        /*04ee*/ 	.byte	0x08
	.zero		1


	//   ....[71]....
        /*04f0*/ 	.word	0x000006c0
        /*04f4*/ 	.word	0x000000ff
        /*04f8*/ 	.word	0x00000240
        /*04fc*/ 	.short	0x0100
        /*04fe*/ 	.byte	0x08
	.zero		1


	//   ....[72]....
        /*0500*/ 	.word	0x000006d0
        /*0504*/ 	.word	0x000000ff
        /*0508*/ 	.word	0x00000120
        /*050c*/ 	.short	0x0100
        /*050e*/ 	.byte	0x08
	.zero		1


	//   ....[73]....
        /*0510*/ 	.word	0x000006e0
        /*0514*/ 	.word	0x000000ff
        /*0518*/ 	.word	0x00000248
        /*051c*/ 	.short	0x0100
        /*051e*/ 	.byte	0x08
	.zero		1


	//   ....[74]....
        /*0520*/ 	.word	0x00000990
        /*0524*/ 	.word	0x000000ff
        /*0528*/ 	.word	0x00000260
        /*052c*/ 	.short	0x0100
        /*052e*/ 	.byte	0x08
	.zero		1


	//   ....[75]....
        /*0530*/ 	.word	0x00000a10
        /*0534*/ 	.word	0x000000ff
        /*0538*/ 	.word	0x00000268
        /*053c*/ 	.short	0x0100
        /*053e*/ 	.byte	0x08
	.zero		1


	//   ....[76]....
        /*0540*/ 	.word	0x00001890
        /*0544*/ 	.word	0x00000003
        /*0548*/ 	.word	0x00000000
        /*054c*/ 	.short	0x010a
        /*054e*/ 	.byte	0x3f
	.zero		1


	//   ....[77]....
        /*0550*/ 	.word	0x000018f0
        /*0554*/ 	.word	0x00000003
        /*0558*/ 	.word	0x00000000
        /*055c*/ 	.short	0x010a
        /*055e*/ 	.byte	0x3f
	.zero		1


	//   ....[78]....
        /*0560*/ 	.word	0x00001b00
        /*0564*/ 	.word	0x00000005
        /*0568*/ 	.word	0x00000000
        /*056c*/ 	.short	0x010a
        /*056e*/ 	.byte	0x3f
	.zero		1


	//   ....[79]....
        /*0570*/ 	.word	0x00001b40
        /*0574*/ 	.word	0x00000005
        /*0578*/ 	.word	0x00000000
        /*057c*/ 	.short	0x010a
        /*057e*/ 	.byte	0x3f
	.zero		1


	//   ....[80]....
        /*0580*/ 	.word	0x00001c30
        /*0584*/ 	.word	0x00000004
        /*0588*/ 	.word	0x00000000
        /*058c*/ 	.short	0x0101
        /*058e*/ 	.byte	0x3f
	.zero		1


	//   ....[81]....
        /*0590*/ 	.word	0x00001e10
        /*0594*/ 	.word	0x00000000
        /*0598*/ 	.word	0x00000000
        /*059c*/ 	.short	0x0101
        /*059e*/ 	.byte	0x3f
	.zero		1


	//   ....[82]....
        /*05a0*/ 	.word	0x00004bb0
        /*05a4*/ 	.word	0x0000000e
        /*05a8*/ 	.word	0x00000128
        /*05ac*/ 	.short	0x010a
        /*05ae*/ 	.byte	0x3f
	.zero		1


	//   ....[83]....
        /*05b0*/ 	.word	0x00004fa0
        /*05b4*/ 	.word	0x00000006
        /*05b8*/ 	.word	0x00000268
        /*05bc*/ 	.short	0x0101
        /*05be*/ 	.byte	0x3f
	.zero		1


	//   ....[84]....
        /*05c0*/ 	.word	0x00005680
        /*05c4*/ 	.word	0x00000007
        /*05c8*/ 	.word	0x00000000
        /*05cc*/ 	.short	0x010a
        /*05ce*/ 	.byte	0x3f
	.zero		1


	//   ....[85]....
        /*05d0*/ 	.word	0x00005700
        /*05d4*/ 	.word	0x00000009
        /*05d8*/ 	.word	0x00000000
        /*05dc*/ 	.short	0x010a
        /*05de*/ 	.byte	0x3f
	.zero		1


	//   ....[86]....
        /*05e0*/ 	.word	0x00005790
        /*05e4*/ 	.word	0x00000006
        /*05e8*/ 	.word	0x00000000
        /*05ec*/ 	.short	0x010a
        /*05ee*/ 	.byte	0x3f
	.zero		1


	//   ....[87]....
        /*05f0*/ 	.word	0x00005820
        /*05f4*/ 	.word	0x00000009
        /*05f8*/ 	.word	0x00000000
        /*05fc*/ 	.short	0x010a
        /*05fe*/ 	.byte	0x3f
	.zero		1


	//   ....[88]....
        /*0600*/ 	.word	0x000058b0
        /*0604*/ 	.word	0x00000006
        /*0608*/ 	.word	0x00000000
        /*060c*/ 	.short	0x010a
        /*060e*/ 	.byte	0x3f
	.zero		1


	//   ....[89]....
        /*0610*/ 	.word	0x00005940
        /*0614*/ 	.word	0x00000009
        /*0618*/ 	.word	0x00000000
        /*061c*/ 	.short	0x010a
        /*061e*/ 	.byte	0x3f
	.zero		1


	//   ....[90]....
        /*0620*/ 	.word	0x000059d0
        /*0624*/ 	.word	0x00000006
        /*0628*/ 	.word	0x00000000
        /*062c*/ 	.short	0x010a
        /*062e*/ 	.byte	0x3f
	.zero		1


	//   ....[91]....
        /*0630*/ 	.word	0x00005a60
        /*0634*/ 	.word	0x00000009
        /*0638*/ 	.word	0x00000000
        /*063c*/ 	.short	0x010a
        /*063e*/ 	.byte	0x3f
	.zero		1


	//   ....[92]....
        /*0640*/ 	.word	0x00005af0
        /*0644*/ 	.word	0x00000006
        /*0648*/ 	.word	0x00000000
        /*064c*/ 	.short	0x010a
        /*064e*/ 	.byte	0x3f
	.zero		1


	//   ....[93]....
        /*0650*/ 	.word	0x00005b80
        /*0654*/ 	.word	0x00000009
        /*0658*/ 	.word	0x00000000
        /*065c*/ 	.short	0x010a
        /*065e*/ 	.byte	0x3f
	.zero		1


	//   ....[94]....
        /*0660*/ 	.word	0x00005c10
        /*0664*/ 	.word	0x00000006
        /*0668*/ 	.word	0x00000000
        /*066c*/ 	.short	0x010a
        /*066e*/ 	.byte	0x3f
	.zero		1


	//   ....[95]....
        /*0670*/ 	.word	0x00005ca0
        /*0674*/ 	.word	0x00000009
        /*0678*/ 	.word	0x00000000
        /*067c*/ 	.short	0x010a
        /*067e*/ 	.byte	0x3f
	.zero		1


	//   ....[96]....
        /*0680*/ 	.word	0x00005d30
        /*0684*/ 	.word	0x00000006
        /*0688*/ 	.word	0x00000000
        /*068c*/ 	.short	0x010a
        /*068e*/ 	.byte	0x3f
	.zero		1


	//   ....[97]....
        /*0690*/ 	.word	0x00005dc0
        /*0694*/ 	.word	0x00000009
        /*0698*/ 	.word	0x00000000
        /*069c*/ 	.short	0x010a
        /*069e*/ 	.byte	0x3f
	.zero		1


	//   ....[98]....
        /*06a0*/ 	.word	0x00005e50
        /*06a4*/ 	.word	0x00000006
        /*06a8*/ 	.word	0x00000000
        /*06ac*/ 	.short	0x010a
        /*06ae*/ 	.byte	0x3f
	.zero		1


	//   ....[99]....
        /*06b0*/ 	.word	0x00005ee0
        /*06b4*/ 	.word	0x00000009
        /*06b8*/ 	.word	0x00000000
        /*06bc*/ 	.short	0x010a
        /*06be*/ 	.byte	0x3f
	.zero		1


	//   ....[100]....
        /*06c0*/ 	.word	0x00005f70
        /*06c4*/ 	.word	0x00000006
        /*06c8*/ 	.word	0x00000000
        /*06cc*/ 	.short	0x010a
        /*06ce*/ 	.byte	0x3f
	.zero		1


	//   ....[101]....
        /*06d0*/ 	.word	0x00006000
        /*06d4*/ 	.word	0x00000009
        /*06d8*/ 	.word	0x00000000
        /*06dc*/ 	.short	0x010a
        /*06de*/ 	.byte	0x3f
	.zero		1


	//   ....[102]....
        /*06e0*/ 	.word	0x00006090
        /*06e4*/ 	.word	0x00000006
        /*06e8*/ 	.word	0x00000000
        /*06ec*/ 	.short	0x010a
        /*06ee*/ 	.byte	0x3f
	.zero		1


	//   ....[103]....
        /*06f0*/ 	.word	0x00006120
        /*06f4*/ 	.word	0x00000009
        /*06f8*/ 	.word	0x00000000
        /*06fc*/ 	.short	0x010a
        /*06fe*/ 	.byte	0x3f
	.zero		1


	//   ....[104]....
        /*0700*/ 	.word	0x000061b0
        /*0704*/ 	.word	0x00000006
        /*0708*/ 	.word	0x00000000
        /*070c*/ 	.short	0x010a
        /*070e*/ 	.byte	0x3f
	.zero		1


	//   ....[105]....
        /*0710*/ 	.word	0x00006240
        /*0714*/ 	.word	0x00000009
        /*0718*/ 	.word	0x00000000
        /*071c*/ 	.short	0x010a
        /*071e*/ 	.byte	0x3f
	.zero		1


	//   ....[106]....
        /*0720*/ 	.word	0x000062d0
        /*0724*/ 	.word	0x00000006
        /*0728*/ 	.word	0x00000000
        /*072c*/ 	.short	0x010a
        /*072e*/ 	.byte	0x3f
	.zero		1


	//   ....[107]....
        /*0730*/ 	.word	0x00006360
        /*0734*/ 	.word	0x00000009
        /*0738*/ 	.word	0x00000000
        /*073c*/ 	.short	0x010a
        /*073e*/ 	.byte	0x3f
	.zero		1


	//   ....[108]....
        /*0740*/ 	.word	0x000063f0
        /*0744*/ 	.word	0x00000006
        /*0748*/ 	.word	0x00000000
        /*074c*/ 	.short	0x010a
        /*074e*/ 	.byte	0x3f
	.zero		1


	//   ....[109]....
        /*0750*/ 	.word	0x00006480
        /*0754*/ 	.word	0x00000009
        /*0758*/ 	.word	0x00000000
        /*075c*/ 	.short	0x010a
        /*075e*/ 	.byte	0x3f
	.zero		1


	//   ....[110]....
        /*0760*/ 	.word	0x00006510
        /*0764*/ 	.word	0x00000006
        /*0768*/ 	.word	0x00000000
        /*076c*/ 	.short	0x010a
        /*076e*/ 	.byte	0x3f
	.zero		1


	//   ....[111]....
        /*0770*/ 	.word	0x000065a0
        /*0774*/ 	.word	0x00000009
        /*0778*/ 	.word	0x00000000
        /*077c*/ 	.short	0x010a
        /*077e*/ 	.byte	0x3f
	.zero		1


	//   ....[112]....
        /*0780*/ 	.word	0x00006630
        /*0784*/ 	.word	0x00000006
        /*0788*/ 	.word	0x00000000
        /*078c*/ 	.short	0x010a
        /*078e*/ 	.byte	0x3f
	.zero		1


	//   ....[113]....
        /*0790*/ 	.word	0x000066c0
        /*0794*/ 	.word	0x00000009
        /*0798*/ 	.word	0x00000000
        /*079c*/ 	.short	0x010a
        /*079e*/ 	.byte	0x3f
	.zero		1


	//   ....[114]....
        /*07a0*/ 	.word	0x00006750
        /*07a4*/ 	.word	0x00000006
        /*07a8*/ 	.word	0x00000000
        /*07ac*/ 	.short	0x010a
        /*07ae*/ 	.byte	0x3f
	.zero		1


	//   ....[115]....
        /*07b0*/ 	.word	0x000067e0
        /*07b4*/ 	.word	0x00000009
        /*07b8*/ 	.word	0x00000000
        /*07bc*/ 	.short	0x010a
        /*07be*/ 	.byte	0x3f
	.zero		1


	//   ....[116]....
        /*07c0*/ 	.word	0x00006870
        /*07c4*/ 	.word	0x00000006
        /*07c8*/ 	.word	0x00000000
        /*07cc*/ 	.short	0x010a
        /*07ce*/ 	.byte	0x3f
	.zero		1


	//   ....[117]....
        /*07d0*/ 	.word	0x00006900
        /*07d4*/ 	.word	0x00000009
        /*07d8*/ 	.word	0x00000000
        /*07dc*/ 	.short	0x010a
        /*07de*/ 	.byte	0x3f
	.zero		1


	//   ....[118]....
        /*07e0*/ 	.word	0x00006990
        /*07e4*/ 	.word	0x00000006
        /*07e8*/ 	.word	0x00000000
        /*07ec*/ 	.short	0x010a
        /*07ee*/ 	.byte	0x3f
	.zero		1


	//   ....[119]....
        /*07f0*/ 	.word	0x00006a20
        /*07f4*/ 	.word	0x00000009
        /*07f8*/ 	.word	0x00000000
        /*07fc*/ 	.short	0x010a
        /*07fe*/ 	.byte	0x3f
	.zero		1


	//   ....[120]....
        /*0800*/ 	.word	0x00006ab0
        /*0804*/ 	.word	0x00000003
        /*0808*/ 	.word	0x00000000
        /*080c*/ 	.short	0x010a
        /*080e*/ 	.byte	0x3f
	.zero		1


	//   ....[121]....
        /*0810*/ 	.word	0x00006b10
        /*0814*/ 	.word	0x00000003
        /*0818*/ 	.word	0x00000000
        /*081c*/ 	.short	0x010a
        /*081e*/ 	.byte	0x3f
	.zero		1


	//   ....[122]....
        /*0820*/ 	.word	0x00006b60
        /*0824*/ 	.word	0x00000005
        /*0828*/ 	.word	0x00000000
        /*082c*/ 	.short	0x010a
        /*082e*/ 	.byte	0x3f
	.zero		1


	//   ....[123]....
        /*0830*/ 	.word	0x00006c30
        /*0834*/ 	.word	0x0000000e
        /*0838*/ 	.word	0x00000128
        /*083c*/ 	.short	0x010a
        /*083e*/ 	.byte	0x3f
	.zero		1


	//   ....[124]....
        /*0840*/ 	.word	0x00006d00
        /*0844*/ 	.word	0x00000007
        /*0848*/ 	.word	0x00000000
        /*084c*/ 	.short	0x010a
        /*084e*/ 	.byte	0x3f
	.zero		1


	//   ....[125]....
        /*0850*/ 	.word	0x00006d50
        /*0854*/ 	.word	0x00000009
        /*0858*/ 	.word	0x00000000
        /*085c*/ 	.short	0x010a
        /*085e*/ 	.byte	0x3f
	.zero		1


	//   ....[126]....
        /*0860*/ 	.word	0x00006da0
        /*0864*/ 	.word	0x00000006
        /*0868*/ 	.word	0x00000000
        /*086c*/ 	.short	0x010a
        /*086e*/ 	.byte	0x3f
	.zero		1


	//   ....[127]....
        /*0870*/ 	.word	0x00006df0
        /*0874*/ 	.word	0x00000009
        /*0878*/ 	.word	0x00000000
        /*087c*/ 	.short	0x010a
        /*087e*/ 	.byte	0x3f
	.zero		1


	//   ....[128]....
        /*0880*/ 	.word	0x00006e40
        /*0884*/ 	.word	0x00000006
        /*0888*/ 	.word	0x00000000
        /*088c*/ 	.short	0x010a
        /*088e*/ 	.byte	0x3f
	.zero		1


	//   ....[129]....
        /*0890*/ 	.word	0x00006e90
        /*0894*/ 	.word	0x00000009
        /*0898*/ 	.word	0x00000000
        /*089c*/ 	.short	0x010a
        /*089e*/ 	.byte	0x3f
	.zero		1


	//   ....[130]....
        /*08a0*/ 	.word	0x00006ee0
        /*08a4*/ 	.word	0x00000006
        /*08a8*/ 	.word	0x00000000
        /*08ac*/ 	.short	0x010a
        /*08ae*/ 	.byte	0x3f
	.zero		1


	//   ....[131]....
        /*08b0*/ 	.word	0x00006f30
        /*08b4*/ 	.word	0x00000009
        /*08b8*/ 	.word	0x00000000
        /*08bc*/ 	.short	0x010a
        /*08be*/ 	.byte	0x3f
	.zero		1


	//   ....[132]....
        /*08c0*/ 	.word	0x00006f80
        /*08c4*/ 	.word	0x00000006
        /*08c8*/ 	.word	0x00000000
        /*08cc*/ 	.short	0x010a
        /*08ce*/ 	.byte	0x3f
	.zero		1


	//   ....[133]....
        /*08d0*/ 	.word	0x00006fd0
        /*08d4*/ 	.word	0x00000009
        /*08d8*/ 	.word	0x00000000
        /*08dc*/ 	.short	0x010a
        /*08de*/ 	.byte	0x3f
	.zero		1


	//   ....[134]....
        /*08e0*/ 	.word	0x00007020
        /*08e4*/ 	.word	0x00000006
        /*08e8*/ 	.word	0x00000000
        /*08ec*/ 	.short	0x010a
        /*08ee*/ 	.byte	0x3f
	.zero		1


	//   ....[135]....
        /*08f0*/ 	.word	0x00007070
        /*08f4*/ 	.word	0x00000009
        /*08f8*/ 	.word	0x00000000
        /*08fc*/ 	.short	0x010a
        /*08fe*/ 	.byte	0x3f
	.zero		1


	//   ....[136]....
        /*0900*/ 	.word	0x000070c0
        /*0904*/ 	.word	0x00000006
        /*0908*/ 	.word	0x00000000
        /*090c*/ 	.short	0x010a
        /*090e*/ 	.byte	0x3f
	.zero		1


	//   ....[137]....
        /*0910*/ 	.word	0x00007110
        /*0914*/ 	.word	0x00000009
        /*0918*/ 	.word	0x00000000
        /*091c*/ 	.short	0x010a
        /*091e*/ 	.byte	0x3f
	.zero		1


	//   ....[138]....
        /*0920*/ 	.word	0x00007160
        /*0924*/ 	.word	0x00000006
        /*0928*/ 	.word	0x00000000
        /*092c*/ 	.short	0x010a
        /*092e*/ 	.byte	0x3f
	.zero		1


	//   ....[139]....
        /*0930*/ 	.word	0x000071b0
        /*0934*/ 	.word	0x00000009
        /*0938*/ 	.word	0x00000000
        /*093c*/ 	.short	0x010a
        /*093e*/ 	.byte	0x3f
	.zero		1


	//   ....[140]....
        /*0940*/ 	.word	0x00007200
        /*0944*/ 	.word	0x00000006
        /*0948*/ 	.word	0x00000000
        /*094c*/ 	.short	0x010a
        /*094e*/ 	.byte	0x3f
	.zero		1


	//   ....[141]....
        /*0950*/ 	.word	0x00007250
        /*0954*/ 	.word	0x00000009
        /*0958*/ 	.word	0x00000000
        /*095c*/ 	.short	0x010a
        /*095e*/ 	.byte	0x3f
	.zero		1


	//   ....[142]....
        /*0960*/ 	.word	0x000072a0
        /*0964*/ 	.word	0x00000006
        /*0968*/ 	.word	0x00000000
        /*096c*/ 	.short	0x010a
        /*096e*/ 	.byte	0x3f
	.zero		1


	//   ....[143]....
        /*0970*/ 	.word	0x000072f0
        /*0974*/ 	.word	0x00000009
        /*0978*/ 	.word	0x00000000
        /*097c*/ 	.short	0x010a
        /*097e*/ 	.byte	0x3f
	.zero		1


	//   ....[144]....
        /*0980*/ 	.word	0x00007340
        /*0984*/ 	.word	0x00000006
        /*0988*/ 	.word	0x00000000
        /*098c*/ 	.short	0x010a
        /*098e*/ 	.byte	0x3f
	.zero		1


	//   ....[145]....
        /*0990*/ 	.word	0x00007390
        /*0994*/ 	.word	0x00000009
        /*0998*/ 	.word	0x00000000
        /*099c*/ 	.short	0x010a
        /*099e*/ 	.byte	0x3f
	.zero		1


	//   ....[146]....
        /*09a0*/ 	.word	0x000073e0
        /*09a4*/ 	.word	0x00000006
        /*09a8*/ 	.word	0x00000000
        /*09ac*/ 	.short	0x010a
        /*09ae*/ 	.byte	0x3f
	.zero		1


	//   ....[147]....
        /*09b0*/ 	.word	0x00007430
        /*09b4*/ 	.word	0x00000009
        /*09b8*/ 	.word	0x00000000
        /*09bc*/ 	.short	0x010a
        /*09be*/ 	.byte	0x3f
	.zero		1


	//   ....[148]....
        /*09c0*/ 	.word	0x00007480
        /*09c4*/ 	.word	0x00000006
        /*09c8*/ 	.word	0x00000000
        /*09cc*/ 	.short	0x010a
        /*09ce*/ 	.byte	0x3f
	.zero		1


	//   ....[149]....
        /*09d0*/ 	.word	0x000074d0
        /*09d4*/ 	.word	0x00000009
        /*09d8*/ 	.word	0x00000000
        /*09dc*/ 	.short	0x010a
        /*09de*/ 	.byte	0x3f
	.zero		1


	//   ....[150]....
        /*09e0*/ 	.word	0x00007520
        /*09e4*/ 	.word	0x00000006
        /*09e8*/ 	.word	0x00000000
        /*09ec*/ 	.short	0x010a
        /*09ee*/ 	.byte	0x3f
	.zero		1


	//   ....[151]....
        /*09f0*/ 	.word	0x00007570
        /*09f4*/ 	.word	0x00000009
        /*09f8*/ 	.word	0x00000000
        /*09fc*/ 	.short	0x010a
        /*09fe*/ 	.byte	0x3f
	.zero		1


	//   ....[152]....
        /*0a00*/ 	.word	0x000075c0
        /*0a04*/ 	.word	0x00000006
        /*0a08*/ 	.word	0x00000000
        /*0a0c*/ 	.short	0x010a
        /*0a0e*/ 	.byte	0x3f
	.zero		1


	//   ....[153]....
        /*0a10*/ 	.word	0x00007610
        /*0a14*/ 	.word	0x00000009
        /*0a18*/ 	.word	0x00000000
        /*0a1c*/ 	.short	0x010a
        /*0a1e*/ 	.byte	0x3f
	.zero		1


	//   ....[154]....
        /*0a20*/ 	.word	0x00007660
        /*0a24*/ 	.word	0x00000006
        /*0a28*/ 	.word	0x00000000
        /*0a2c*/ 	.short	0x010a
        /*0a2e*/ 	.byte	0x3f
	.zero		1


	//   ....[155]....
        /*0a30*/ 	.word	0x000076b0
        /*0a34*/ 	.word	0x00000009
        /*0a38*/ 	.word	0x00000000
        /*0a3c*/ 	.short	0x010a
        /*0a3e*/ 	.byte	0x3f
	.zero		1


	//   ....[156]....
        /*0a40*/ 	.word	0x00007700
        /*0a44*/ 	.word	0x00000006
        /*0a48*/ 	.word	0x00000000
        /*0a4c*/ 	.short	0x010a
        /*0a4e*/ 	.byte	0x3f
	.zero		1


	//   ....[157]....
        /*0a50*/ 	.word	0x00007750
        /*0a54*/ 	.word	0x00000009
        /*0a58*/ 	.word	0x00000000
        /*0a5c*/ 	.short	0x010a
        /*0a5e*/ 	.byte	0x3f
	.zero		1


	//   ....[158]....
        /*0a60*/ 	.word	0x000077a0
        /*0a64*/ 	.word	0x00000006
        /*0a68*/ 	.word	0x00000000
        /*0a6c*/ 	.short	0x010a
        /*0a6e*/ 	.byte	0x3f
	.zero		1


	//   ....[159]....
        /*0a70*/ 	.word	0x000077f0
        /*0a74*/ 	.word	0x00000009
        /*0a78*/ 	.word	0x00000000
        /*0a7c*/ 	.short	0x010a
        /*0a7e*/ 	.byte	0x3f
	.zero		1


	//----- nvinfo : EIATTR_NUM_MBARRIERS
	.align		4
.L_35:
        /*0a80*/ 	.byte	0x03, 0x38
        /*0a82*/ 	.short	0x004c


	//----- nvinfo : EIATTR_EXIT_INSTR_OFFSETS
	.align		4
        /*0a84*/ 	.byte	0x04, 0x1c
        /*0a86*/ 	.short	(.L_37 - .L_36)


	//   ....[0]....
.L_36:
        /*0a88*/ 	.word	0x00000ab0


	//   ....[1]....
        /*0a8c*/ 	.word	0x00001370


	//   ....[2]....
        /*0a90*/ 	.word	0x00004290


	//   ....[3]....
        /*0a94*/ 	.word	0x000048c0


	//   ....[4]....
        /*0a98*/ 	.word	0x00006b00


	//----- nvinfo : EIATTR_MAX_THREADS
	.align		4
.L_37:
        /*0a9c*/ 	.byte	0x04, 0x05
        /*0a9e*/ 	.short	(.L_39 - .L_38)
.L_38:
        /*0aa0*/ 	.word	0x00000180
        /*0aa4*/ 	.word	0x00000001
        /*0aa8*/ 	.word	0x00000001


	//----- nvinfo : EIATTR_CRS_STACK_SIZE
	.align		4
.L_39:
        /*0aac*/ 	.byte	0x04, 0x1e
        /*0aae*/ 	.short	(.L_41 - .L_40)
.L_40:
        /*0ab0*/ 	.word	0x00000000


	//----- nvinfo : EIATTR_CBANK_PARAM_SIZE
	.align		4
.L_41:
        /*0ab4*/ 	.byte	0x03, 0x19
        /*0ab6*/ 	.short	0x0470


	//----- nvinfo : EIATTR_PARAM_CBANK
	.align		4
        /*0ab8*/ 	.byte	0x04, 0x0a
        /*0aba*/ 	.short	(.L_43 - .L_42)
	.align		4
.L_42:
        /*0abc*/ 	.word	index@(.nv.constant0._ZN7cutlass13device_kernelINS_4gemm6kernel13GemmUniversalIN4cute5tupleIJiiiiEEENS1_10collective13CollectiveMmaINS1_34MainloopSm90TmaGmmaWarpSpecializedILi37ENS5_IJNS4_1CILi1EEESB_SB_EEENS1_35KernelTmaWarpSpecializedCooperativeEEENS5_IJNSA_ILi128EEENSA_ILi64EEENSA_ILi32EEEEEEaNS5_IJlSB_lEEEaSJ_NS4_8TiledMMAINS4_8MMA_AtomIJNS4_4SM904GMMA26MMA_64x64x32_S32S8S8_SS_TNEEEENS4_6LayoutINS5_IJNSA_ILi2EEESB_SB_EEENS5_IJSB_NSA_ILi0EEEST_EEEEENS5_IJNS4_10UnderscoreESW_SW_EEEEENS4_13SM90_TMA_LOADENS4_14ComposedLayoutINS4_7SwizzleILi1ELi4ELi3EEENS4_18smem_ptr_flag_bitsILi8EEENSQ_INS5_IJNSA_ILi8EEESH_EEENS5_IJSH_SB_EEEEEEEvNS4_8identityESZ_S19_vS1A_EENS_8epilogue10collective6detail29Sm90TmaWarpSpecializedAdapterINS1D_15DefaultEpilogueIaSJ_SJ_NS1C_6thread17LinearCombinationIaLi1EiiLNS1H_9ScaleType4KindE0ELNS_15FloatRoundStyleE2EaEENS1_15EpilogueDefaultEEEEEvvEEEEvNT_6ParamsE)
        /*0ac0*/ 	.short	0x0210
        /*0ac2*/ 	.short	0x0470


	//----- nvinfo : EIATTR_SW_WAR
	.align		4
.L_43:
        /*0ac4*/ 	.byte	0x04, 0x36
        /*0ac6*/ 	.short	(.L_45 - .L_44)
.L_44:
        /*0ac8*/ 	.word	0x00000008
.L_45:


//--------------------- .nv.callgraph             --------------------------
	.section	.nv.callgraph,"",@"SHT_CUDA_CALLGRAPH"
	.align	4
	.sectionentsize	8
	.align		4
        /*0000*/ 	.word	0x00000000
	.align		4
        /*0004*/ 	.word	0xffffffff
	.align		4
        /*0008*/ 	.word	index@(_ZN7cutlass13device_kernelINS_4gemm6kernel13GemmUniversalIN4cute5tupleIJiiiiEEENS1_10collective13CollectiveMmaINS1_34MainloopSm90TmaGmmaWarpSpecializedILi37ENS5_IJNS4_1CILi1EEESB_SB_EEENS1_35KernelTmaWarpSpecializedCooperativeEEENS5_IJNSA_ILi128EEENSA_ILi64EEENSA_ILi32EEEEEEaNS5_IJlSB_lEEEaSJ_NS4_8TiledMMAINS4_8MMA_AtomIJNS4_4SM904GMMA26MMA_64x64x32_S32S8S8_SS_TNEEEENS4_6LayoutINS5_IJNSA_ILi2EEESB_SB_EEENS5_IJSB_NSA_ILi0EEEST_EEEEENS5_IJNS4_10UnderscoreESW_SW_EEEEENS4_13SM90_TMA_LOADENS4_14ComposedLayoutINS4_7SwizzleILi1ELi4ELi3EEENS4_18smem_ptr_flag_bitsILi8EEENSQ_INS5_IJNSA_ILi8EEESH_EEENS5_IJSH_SB_EEEEEEEvNS4_8identityESZ_S19_vS1A_EENS_8epilogue10collective6detail29Sm90TmaWarpSpecializedAdapterINS1D_15DefaultEpilogueIaSJ_SJ_NS1C_6thread17LinearCombinationIaLi1EiiLNS1H_9ScaleType4KindE0ELNS_15FloatRoundStyleE2EaEENS1_15EpilogueDefaultEEEEEvvEEEEvNT_6ParamsE)
	.align		4
        /*000c*/ 	.word	index@(__assertfail)
	.align		4
        /*0010*/ 	.word	0x00000000
	.align		4
        /*0014*/ 	.word	0xfffffffe
	.align		4
        /*0018*/ 	.word	0x00000000
	.align		4
        /*001c*/ 	.word	0xfffffffd
	.align		4
        /*0020*/ 	.word	0x00000000
	.align		4
        /*0024*/ 	.word	0xfffffffc


//--------------------- .nv.constant4             --------------------------
	.section	.nv.constant4,"a",@progbits
	.align	8
	.align		8
.nv.constant4:
        /*0000*/ 	.dword	__assertfail
	.align		8
        /*0008*/ 	.dword	__unnamed_1
	.align		8
        /*0010*/ 	.dword	_ZN40_INTERNAL_d2fd56dd_4_k_cu_f2cfe75f_266214cuda3std3__45__cpo5beginE
	.align		8
        /*0018*/ 	.dword	_ZN40_INTERNAL_d2fd56dd_4_k_cu_f2cfe75f_266214cuda3std3__45__cpo3endE
	.align		8
        /*0020*/ 	.dword	_ZN40_INTERNAL_d2fd56dd_4_k_cu_f2cfe75f_266214cuda3std3__45__cpo6cbeginE
	.align		8
        /*0028*/ 	.dword	_ZN40_INTERNAL_d2fd56dd_4_k_cu_f2cfe75f_266214cuda3std3__45__cpo4cendE
	.align		8
        /*0030*/ 	.dword	_ZN40_INTERNAL_d2fd56dd_4_k_cu_f2cfe75f_266214cuda3std3__442_GLOBAL__N__d2fd56dd_4_k_cu_f2cfe75f_266216ignoreE
	.align		8
        /*0038*/ 	.dword	_ZN40_INTERNAL_d2fd56dd_4_k_cu_f2cfe75f_266214cuda3std3__419piecewise_constructE
	.align		8
        /*0040*/ 	.dword	_ZN40_INTERNAL_d2fd56dd_4_k_cu_f2cfe75f_266214cuda3std3__48in_placeE
	.align		8
        /*0048*/ 	.dword	_ZN40_INTERNAL_d2fd56dd_4_k_cu_f2cfe75f_266214cuda3std6ranges3__45__cpo4swapE
	.align		8
        /*0050*/ 	.dword	_ZN40_INTERNAL_d2fd56dd_4_k_cu_f2cfe75f_266214cuda3std6ranges3__45__cpo9iter_moveE
	.align		8
        /*0058*/ 	.dword	_ZN40_INTERNAL_d2fd56dd_4_k_cu_f2cfe75f_266214cute7productE
	.align		8
        /*0060*/ 	.dword	_ZN40_INTERNAL_d2fd56dd_4_k_cu_f2cfe75f_266214cute1_E
	.align		8
        /*0068*/ 	.dword	$str$22
	.align		8
        /*0070*/ 	.dword	$str$23


//--------------------- .text._ZN7cutlass13device_kernelINS_4gemm6kernel13GemmUniversalIN4cute5tupleIJiiiiEEENS1_10collective13CollectiveMmaINS1_34MainloopSm90TmaGmmaWarpSpecializedILi37ENS5_IJNS4_1CILi1EEESB_SB_EEENS1_35KernelTmaWarpSpecializedCooperativeEEENS5_IJNSA_ILi128EEENSA_ILi64EEENSA_ILi32EEEEEEaNS5_IJlSB_lEEEaSJ_NS4_8TiledMMAINS4_8MMA_AtomIJNS4_4SM904GMMA26MMA_64x64x32_S32S8S8_SS_TNEEEENS4_6LayoutINS5_IJNSA_ILi2EEESB_SB_EEENS5_IJSB_NSA_ILi0EEEST_EEEEENS5_IJNS4_10UnderscoreESW_SW_EEEEENS4_13SM90_TMA_LOADENS4_14ComposedLayoutINS4_7SwizzleILi1ELi4ELi3EEENS4_18smem_ptr_flag_bitsILi8EEENSQ_INS5_IJNSA_ILi8EEESH_EEENS5_IJSH_SB_EEEEEEEvNS4_8identityESZ_S19_vS1A_EENS_8epilogue10collective6detail29Sm90TmaWarpSpecializedAdapterINS1D_15DefaultEpilogueIaSJ_SJ_NS1C_6thread17LinearCombinationIaLi1EiiLNS1H_9ScaleType4KindE0ELNS_15FloatRoundStyleE2EaEENS1_15EpilogueDefaultEEEEEvvEEEEvNT_6ParamsE --------------------------
	.section	.text._ZN7cutlass13device_kernelINS_4gemm6kernel13GemmUniversalIN4cute5tupleIJiiiiEEENS1_10collective13CollectiveMmaINS1_34MainloopSm90TmaGmmaWarpSpecializedILi37ENS5_IJNS4_1CILi1EEESB_SB_EEENS1_35KernelTmaWarpSpecializedCooperativeEEENS5_IJNSA_ILi128EEENSA_ILi64EEENSA_ILi32EEEEEEaNS5_IJlSB_lEEEaSJ_NS4_8TiledMMAINS4_8MMA_AtomIJNS4_4SM904GMMA26MMA_64x64x32_S32S8S8_SS_TNEEEENS4_6LayoutINS5_IJNSA_ILi2EEESB_SB_EEENS5_IJSB_NSA_ILi0EEEST_EEEEENS5_IJNS4_10UnderscoreESW_SW_EEEEENS4_13SM90_TMA_LOADENS4_14ComposedLayoutINS4_7SwizzleILi1ELi4ELi3EEENS4_18smem_ptr_flag_bitsILi8EEENSQ_INS5_IJNSA_ILi8EEESH_EEENS5_IJSH_SB_EEEEEEEvNS4_8identityESZ_S19_vS1A_EENS_8epilogue10collective6detail29Sm90TmaWarpSpecializedAdapterINS1D_15DefaultEpilogueIaSJ_SJ_NS1C_6thread17LinearCombinationIaLi1EiiLNS1H_9ScaleType4KindE0ELNS_15FloatRoundStyleE2EaEENS1_15EpilogueDefaultEEEEEvvEEEEvNT_6ParamsE,"ax",@progbits
	.align	128
.text._ZN7cutlass13device_kernelINS_4gemm6kernel13GemmUniversalIN4cute5tupleIJiiiiEEENS1_10collective13CollectiveMmaINS1_34MainloopSm90TmaGmmaWarpSpecializedILi37ENS5_IJNS4_1CILi1EEESB_SB_EEENS1_35KernelTmaWarpSpecializedCooperativeEEENS5_IJNSA_ILi128EEENSA_ILi64EEENSA_ILi32EEEEEEaNS5_IJlSB_lEEEaSJ_NS4_8TiledMMAINS4_8MMA_AtomIJNS4_4SM904GMMA26MMA_64x64x32_S32S8S8_SS_TNEEEENS4_6LayoutINS5_IJNSA_ILi2EEESB_SB_EEENS5_IJSB_NSA_ILi0EEEST_EEEEENS5_IJNS4_10UnderscoreESW_SW_EEEEENS4_13SM90_TMA_LOADENS4_14ComposedLayoutINS4_7SwizzleILi1ELi4ELi3EEENS4_18smem_ptr_flag_bitsILi8EEENSQ_INS5_IJNSA_ILi8EEESH_EEENS5_IJSH_SB_EEEEEEEvNS4_8identityESZ_S19_vS1A_EENS_8epilogue10collective6detail29Sm90TmaWarpSpecializedAdapterINS1D_15DefaultEpilogueIaSJ_SJ_NS1C_6thread17LinearCombinationIaLi1EiiLNS1H_9ScaleType4KindE0ELNS_15FloatRoundStyleE2EaEENS1_15EpilogueDefaultEEEEEvvEEEEvNT_6ParamsE:
        .type           _ZN7cutlass13device_kernelINS_4gemm6kernel13GemmUniversalIN4cute5tupleIJiiiiEEENS1_10collective13CollectiveMmaINS1_34MainloopSm90TmaGmmaWarpSpecializedILi37ENS5_IJNS4_1CILi1EEESB_SB_EEENS1_35KernelTmaWarpSpecializedCooperativeEEENS5_IJNSA_ILi128EEENSA_ILi64EEENSA_ILi32EEEEEEaNS5_IJlSB_lEEEaSJ_NS4_8TiledMMAINS4_8MMA_AtomIJNS4_4SM904GMMA26MMA_64x64x32_S32S8S8_SS_TNEEEENS4_6LayoutINS5_IJNSA_ILi2EEESB_SB_EEENS5_IJSB_NSA_ILi0EEEST_EEEEENS5_IJNS4_10UnderscoreESW_SW_EEEEENS4_13SM90_TMA_LOADENS4_14ComposedLayoutINS4_7SwizzleILi1ELi4ELi3EEENS4_18smem_ptr_flag_bitsILi8EEENSQ_INS5_IJNSA_ILi8EEESH_EEENS5_IJSH_SB_EEEEEEEvNS4_8identityESZ_S19_vS1A_EENS_8epilogue10collective6detail29Sm90TmaWarpSpecializedAdapterINS1D_15DefaultEpilogueIaSJ_SJ_NS1C_6thread17LinearCombinationIaLi1EiiLNS1H_9ScaleType4KindE0ELNS_15FloatRoundStyleE2EaEENS1_15EpilogueDefaultEEEEEvvEEEEvNT_6ParamsE,@function
        .size           _ZN7cutlass13device_kernelINS_4gemm6kernel13GemmUniversalIN4cute5tupleIJiiiiEEENS1_10collective13CollectiveMmaINS1_34MainloopSm90TmaGmmaWarpSpecializedILi37ENS5_IJNS4_1CILi1EEESB_SB_EEENS1_35KernelTmaWarpSpecializedCooperativeEEENS5_IJNSA_ILi128EEENSA_ILi64EEENSA_ILi32EEEEEEaNS5_IJlSB_lEEEaSJ_NS4_8TiledMMAINS4_8MMA_AtomIJNS4_4SM904GMMA26MMA_64x64x32_S32S8S8_SS_TNEEEENS4_6LayoutINS5_IJNSA_ILi2EEESB_SB_EEENS5_IJSB_NSA_ILi0EEEST_EEEEENS5_IJNS4_10UnderscoreESW_SW_EEEEENS4_13SM90_TMA_LOADENS4_14ComposedLayoutINS4_7SwizzleILi1ELi4ELi3EEENS4_18smem_ptr_flag_bitsILi8EEENSQ_INS5_IJNSA_ILi8EEESH_EEENS5_IJSH_SB_EEEEEEEvNS4_8identityESZ_S19_vS1A_EENS_8epilogue10collective6detail29Sm90TmaWarpSpecializedAdapterINS1D_15DefaultEpilogueIaSJ_SJ_NS1C_6thread17LinearCombinationIaLi1EiiLNS1H_9ScaleType4KindE0ELNS_15FloatRoundStyleE2EaEENS1_15EpilogueDefaultEEEEEvvEEEEvNT_6ParamsE,(.L_x_201 - _ZN7cutlass13device_kernelINS_4gemm6kernel13GemmUniversalIN4cute5tupleIJiiiiEEENS1_10collective13CollectiveMmaINS1_34MainloopSm90TmaGmmaWarpSpecializedILi37ENS5_IJNS4_1CILi1EEESB_SB_EEENS1_35KernelTmaWarpSpecializedCooperativeEEENS5_IJNSA_ILi128EEENSA_ILi64EEENSA_ILi32EEEEEEaNS5_IJlSB_lEEEaSJ_NS4_8TiledMMAINS4_8MMA_AtomIJNS4_4SM904GMMA26MMA_64x64x32_S32S8S8_SS_TNEEEENS4_6LayoutINS5_IJNSA_ILi2EEESB_SB_EEENS5_IJSB_NSA_ILi0EEEST_EEEEENS5_IJNS4_10UnderscoreESW_SW_EEEEENS4_13SM90_TMA_LOADENS4_14ComposedLayoutINS4_7SwizzleILi1ELi4ELi3EEENS4_18smem_ptr_flag_bitsILi8EEENSQ_INS5_IJNSA_ILi8EEESH_EEENS5_IJSH_SB_EEEEEEEvNS4_8identityESZ_S19_vS1A_EENS_8epilogue10collective6detail29Sm90TmaWarpSpecializedAdapterINS1D_15DefaultEpilogueIaSJ_SJ_NS1C_6thread17LinearCombinationIaLi1EiiLNS1H_9ScaleType4KindE0ELNS_15FloatRoundStyleE2EaEENS1_15EpilogueDefaultEEEEEvvEEEEvNT_6ParamsE)
        .other          _ZN7cutlass13device_kernelINS_4gemm6kernel13GemmUniversalIN4cute5tupleIJiiiiEEENS1_10collective13CollectiveMmaINS1_34MainloopSm90TmaGmmaWarpSpecializedILi37ENS5_IJNS4_1CILi1EEESB_SB_EEENS1_35KernelTmaWarpSpecializedCooperativeEEENS5_IJNSA_ILi128EEENSA_ILi64EEENSA_ILi32EEEEEEaNS5_IJlSB_lEEEaSJ_NS4_8TiledMMAINS4_8MMA_AtomIJNS4_4SM904GMMA26MMA_64x64x32_S32S8S8_SS_TNEEEENS4_6LayoutINS5_IJNSA_ILi2EEESB_SB_EEENS5_IJSB_NSA_ILi0EEEST_EEEEENS5_IJNS4_10UnderscoreESW_SW_EEEEENS4_13SM90_TMA_LOADENS4_14ComposedLayoutINS4_7SwizzleILi1ELi4ELi3EEENS4_18smem_ptr_flag_bitsILi8EEENSQ_INS5_IJNSA_ILi8EEESH_EEENS5_IJSH_SB_EEEEEEEvNS4_8identityESZ_S19_vS1A_EENS_8epilogue10collective6detail29Sm90TmaWarpSpecializedAdapterINS1D_15DefaultEpilogueIaSJ_SJ_NS1C_6thread17LinearCombinationIaLi1EiiLNS1H_9ScaleType4KindE0ELNS_15FloatRoundStyleE2EaEENS1_15EpilogueDefaultEEEEEvvEEEEvNT_6ParamsE,@"STO_CUDA_ENTRY STV_DEFAULT"
_ZN7cutlass13device_kernelINS_4gemm6kernel13GemmUniversalIN4cute5tupleIJiiiiEEENS1_10collective13CollectiveMmaINS1_34MainloopSm90TmaGmmaWarpSpecializedILi37ENS5_IJNS4_1CILi1EEESB_SB_EEENS1_35KernelTmaWarpSpecializedCooperativeEEENS5_IJNSA_ILi128EEENSA_ILi64EEENSA_ILi32EEEEEEaNS5_IJlSB_lEEEaSJ_NS4_8TiledMMAINS4_8MMA_AtomIJNS4_4SM904GMMA26MMA_64x64x32_S32S8S8_SS_TNEEEENS4_6LayoutINS5_IJNSA_ILi2EEESB_SB_EEENS5_IJSB_NSA_ILi0EEEST_EEEEENS5_IJNS4_10UnderscoreESW_SW_EEEEENS4_13SM90_TMA_LOADENS4_14ComposedLayoutINS4_7SwizzleILi1ELi4ELi3EEENS4_18smem_ptr_flag_bitsILi8EEENSQ_INS5_IJNSA_ILi8EEESH_EEENS5_IJSH_SB_EEEEEEEvNS4_8identityESZ_S19_vS1A_EENS_8epilogue10collective6detail29Sm90TmaWarpSpecializedAdapterINS1D_15DefaultEpilogueIaSJ_SJ_NS1C_6thread17LinearCombinationIaLi1EiiLNS1H_9ScaleType4KindE0ELNS_15FloatRoundStyleE2EaEENS1_15EpilogueDefaultEEEEEvvEEEEvNT_6ParamsE:
[----:B------:R-:W0:Y:S01]  /*0000*/  LDC R1, c[0x0][0x28] ;  /* 0x00000a00ff017b82 */ /* 0x000e220000000800 */
[----:B------:R-:W1:Y:S01]  /*0010*/  S2R R3, SR_TID.X ;  /* 0x0000000000037919 */ /* 0x000e620000002100 */
[----:B------:R-:W-:Y:S01]  /*0020*/  ELECT P0, URZ, PT ;  /* 0x00000000003f782f */ /* 0x000fe20003800000 */
[----:B------:R-:W-:Y:S01]  /*0030*/  BSSY B0, `(.L_x_0) ;  /* 0x000000f000007945 */ /* 0x000fe20003800000 */
[--C-:B-1----:R-:W-:Y:S02]  /*0040*/  SHF.R.U32.HI R0, RZ, 0x5, R3.reuse ;  /* 0x00000005ff007819 */ /* 0x102fe40000011603 */
[----:B------:R-:W-:-:S03]  /*0050*/  SHF.R.U32.HI R14, RZ, 0x7, R3 ;  /* 0x00000007ff0e7819 */ /* 0x000fc60000011603 */
[----:B------:R-:W1:Y:S04]  /*0060*/  SHFL.IDX PT, R4, R0, RZ, 0x1f ;  /* 0x00001fff00047589 */ /* 0x000e6800000e0000 */
[----:B------:R2:W3:Y:S01]  /*0070*/  SHFL.IDX PT, R10, R14, RZ, 0x1f ;  /* 0x00001fff0e0a7589 */ /* 0x0004e200000e0000 */
[----:B-1----:R-:W-:-:S13]  /*0080*/  ISETP.NE.OR P0, PT, R4, RZ, !P0 ;  /* 0x000000ff0400720c */ /* 0x002fda0004705670 */
[----:B0-23--:R-:W-:Y:S05]  /*0090*/  @P0 BRA `(.L_x_1) ;  /* 0x0000000000200947 */ /* 0x00dfea0003800000 */
[----:B------:R-:W-:Y:S02]  /*00a0*/  ULDC.64 UR4, c[0x0][0x198] ;  /* 0x0000660000047ab9 */ /* 0x000fe40000000a00 */
[----:B------:R-:W-:Y:S02]  /*00b0*/  UIADD3 UR6, UP0, UR4, 0xf0, URZ ;  /* 0x000000f004067890 */ /* 0x000fe4000ff1e03f */
[----:B------:R-:W-:Y:S02]  /*00c0*/  UIADD3 UR4, UP1, UR4, 0x1f0, URZ ;  /* 0x000001f004047890 */ /* 0x000fe4000ff3e03f */
[----:B------:R-:W-:Y:S02]  /*00d0*/  UIADD3.X UR7, URZ, UR5, URZ, UP0, !UPT ;  /* 0x000000053f077290 */ /* 0x000fe400087fe43f */
[----:B------:R-:W-:-:S07]  /*00e0*/  UIADD3.X UR5, URZ, UR5, URZ, UP1, !UPT ;  /* 0x000000053f057290 */ /* 0x000fce0008ffe43f */
[----:B------:R0:W-:Y:S02]  /*00f0*/  UTMACCTL.PF [UR6] ;  /* 0x00000000060079b9 */ /* 0x0001e40008040000 */
[----:B------:R0:W-:Y:S02]  /*0100*/  UTMACCTL.PF [UR4] ;  /* 0x00000000040079b9 */ /* 0x0001e40008040000 */
[----:B0-----:R-:W-:Y:S01]  /*0110*/  NOP ;  /* 0x0000000000007918 */ /* 0x001fe20000000000 */
.L_x_1:
[----:B------:R-:W-:Y:S05]  /*0120*/  BSYNC B0 ;  /* 0x0000000000007941 */ /* 0x000fea0003800000 */
.L_x_0:
[----:B------:R-:W0:Y:S02]  /*0130*/  SHFL.IDX PT, R2, R0, RZ, 0x1f ;  /* 0x00001fff00027589 */ /* 0x000e2400000e0000 */
[----:B0-----:R-:W-:-:S13]  /*0140*/  ISETP.NE.AND P0, PT, R2, RZ, PT ;  /* 0x000000ff0200720c */ /* 0x001fda0003f05270 */
[----:B------:R-:W-:Y:S05]  /*0150*/  @P0 BRA `(.L_x_2) ;  /* 0x00000004006c0947 */ /* 0x000fea0003800000 */
[----:B------:R-:W-:Y:S01]  /*0160*/  ELECT P0, URZ, PT ;  /* 0x00000000003f782f */ /* 0x000fe20003800000 */
[----:B------:R-:W-:-:S12]  /*0170*/  BSSY B0, `(.L_x_2) ;  /* 0x0000059000007945 */ /* 0x000fd80003800000 */
[----:B------:R-:W-:Y:S05]  /*0180*/  @!P0 BRA `(.L_x_3) ;  /* 0x00000004005c8947 */ /* 0x000fea0003800000 */
[----:B------:R-:W0:Y:S01]  /*0190*/  S2UR UR8, SR_CgaCtaId ;  /* 0x00000000000879c3 */ /* 0x000e220000008800 */
[----:B------:R-:W-:Y:S01]  /*01a0*/  UMOV UR4, 0x400 ;  /* 0x0000040000047882 */ /* 0x000fe20000000000 */
[----:B------:R-:W-:Y:S01]  /*01b0*/  UMOV UR5, 0x1 ;  /* 0x0000000100057882 */ /* 0x000fe20000000000 */
[----:B------:R-:W-:Y:S02]  /*01c0*/  UMOV UR6, 0x100 ;  /* 0x0000010000067882 */ /* 0x000fe40000000000 */
[----:B------:R-:W-:-:S04]  /*01d0*/  UIADD3 UR6, -UR6, 0x100000, URZ ;  /* 0x0010000006067890 */ /* 0x000fc8000fffe13f */
[----:B------:R-:W-:Y:S02]  /*01e0*/  USHF.L.U32 UR7, UR6, 0xb, URZ ;  /* 0x0000000b06077899 */ /* 0x000fe4000800063f */
[----:B------:R-:W-:Y:S02]  /*01f0*/  USHF.L.U32 UR6, UR6, 0x1, URZ ;  /* 0x0000000106067899 */ /* 0x000fe4000800063f */
[----:B0-----:R-:W-:Y:S02]  /*0200*/  ULEA UR8, UR8, UR4, 0x18 ;  /* 0x0000000408087291 */ /* 0x001fe4000f8ec03f */
[----:B------:R-:W-:-:S04]  /*0210*/  UIADD3 UR4, -UR5, 0x100000, URZ ;  /* 0x0010000005047890 */ /* 0x000fc8000fffe13f */
[----:B------:R-:W-:Y:S02]  /*0220*/  USHF.L.U32 UR5, UR4, 0xb, URZ ;  /* 0x0000000b04057899 */ /* 0x000fe4000800063f */
[----:B------:R-:W-:Y:S01]  /*0230*/  USHF.L.U32 UR4, UR4, 0x1, URZ ;  /* 0x0000000104047899 */ /* 0x000fe2000800063f */
[----:B------:R-:W0:Y:S11]  /*0240*/  FENCE.VIEW.ASYNC.S ;  /* 0x00000000000073c6 */ /* 0x000e360000000000 */
[----:B0-----:R0:W1:Y:S01]  /*0250*/  SYNCS.EXCH.64 URZ, [UR8], UR4 ;  /* 0x00000004083f75b2 */ /* 0x0010620008000100 */
[----:B------:R0:W2:Y:S01]  /*0260*/  SYNCS.EXCH.64 URZ, [UR8+0x128], UR6 ;  /* 0x00012806083f75b2 */ /* 0x0000a20008000100 */
[----:B------:R0:W3:Y:S01]  /*0270*/  SYNCS.EXCH.64 URZ, [UR8+0x8], UR4 ;  /* 0x00000804083f75b2 */ /* 0x0000e20008000100 */
[----:B------:R0:W4:Y:S01]  /*0280*/  SYNCS.EXCH.64 URZ, [UR8+0x130], UR6 ;  /* 0x00013006083f75b2 */ /* 0x0001220008000100 */
[----:B------:R0:W0:Y:S01]  /*0290*/  SYNCS.EXCH.64 URZ, [UR8+0x10], UR4 ;  /* 0x00001004083f75b2 */ /* 0x0000220008000100 */
        /* <DEDUP_REMOVED lines=69> */
[----:B-1234-:R-:W-:Y:S01]  /*06f0*/  NOP ;  /* 0x0000000000007918 */ /* 0x01efe20000000000 */
.L_x_3:
[----:B0-----:R-:W-:Y:S05]  /*0700*/  BSYNC B0 ;  /* 0x0000000000007941 */ /* 0x001fea0003800000 */
.L_x_2:
[----:B------:R-:W0:Y:S01]  /*0710*/  SHFL.IDX PT, R0, R0, RZ, 0x1f ;  /* 0x00001fff00007589 */ /* 0x000e2200000e0000 */
[----:B------:R-:W-:Y:S01]  /*0720*/  ELECT P0, URZ, PT ;  /* 0x00000000003f782f */ /* 0x000fe20003800000 */
[----:B------:R-:W1:Y:S01]  /*0730*/  LDC R2, c[0x0][0x65c] ;  /* 0x00019700ff027b82 */ /* 0x000e620000000800 */
[----:B------:R-:W-:Y:S01]  /*0740*/  SHF.R.S32.HI R7, RZ, 0x1f, R4 ;  /* 0x0000001fff077819 */ /* 0x000fe20000011404 */
[----:B------:R-:W2:Y:S01]  /*0750*/  S2R R5, SR_CTAID.Y ;  /* 0x0000000000057919 */ /* 0x000ea20000002600 */
[----:B------:R-:W-:Y:S01]  /*0760*/  UMOV UR4, 0x20 ;  /* 0x0000002000047882 */ /* 0x000fe20000000000 */
[----:B------:R-:W-:Y:S01]  /*0770*/  NOP ;  /* 0x0000000000007918 */ /* 0x000fe20000000000 */
[----:B------:R-:W-:Y:S01]  /*0780*/  LEA.HI R7, R7, R4, RZ, 0x2 ;  /* 0x0000000407077211 */ /* 0x000fe200078f10ff */
[----:B------:R-:W3:Y:S01]  /*0790*/  S2R R6, SR_CTAID.X ;  /* 0x0000000000067919 */ /* 0x000ee20000002500 */
[----:B------:R-:W-:Y:S01]  /*07a0*/  ISETP.NE.AND P2, PT, R10, RZ, PT ;  /* 0x000000ff0a00720c */ /* 0x000fe20003f45270 */
[----:B------:R-:W-:Y:S01]  /*07b0*/  NOP ;  /* 0x0000000000007918 */ /* 0x000fe20000000000 */
[----:B------:R-:W-:-:S02]  /*07c0*/  LOP3.LUT R7, R7, 0xfffffffc, RZ, 0xc0, !PT ;  /* 0xfffffffc07077812 */ /* 0x000fc400078ec0ff */
[----:B0-----:R-:W-:Y:S02]  /*07d0*/  ISETP.NE.OR P0, PT, R0, RZ, !P0 ;  /* 0x000000ff0000720c */ /* 0x001fe40004705670 */
[----:B-1----:R-:W-:-:S04]  /*07e0*/  ISETP.NE.AND P3, PT, R2, 0x1, PT ;  /* 0x000000010200780c */ /* 0x002fc80003f65270 */
[----:B------:R-:W-:Y:S01]  /*07f0*/  P2R R0, PR, RZ, 0x8 ;  /* 0x00000008ff007803 */ /* 0x000fe20000000000 */
[----:B------:R-:W-:Y:S01]  /*0800*/  IMAD.IADD R0, R4, 0x1, -R7 ;  /* 0x0000000104007824 */ /* 0x000fe200078e0a07 */
[----:B------:R-:W-:Y:S01]  /*0810*/  LOP3.LUT R4, R3, 0x7f, RZ, 0xc0, !PT ;  /* 0x0000007f03047812 */ /* 0x000fe200078ec0ff */
[----:B------:R-:W-:-:S03]  /*0820*/  IMAD.MOV.U32 R7, RZ, RZ, RZ ;  /* 0x000000ffff077224 */ /* 0x000fc600078e00ff */
[----:B------:R-:W-:Y:S01]  /*0830*/  ISETP.NE.AND P1, PT, R0, 0x3, PT ;  /* 0x000000030000780c */ /* 0x000fe20003f25270 */
[----:B------:R-:W-:Y:S01]  /*0840*/  VOTEU.ALL UP0, P0 ;  /* 0x00000000003f7886 */ /* 0x000fe20000000000 */
[----:B------:R-:W-:Y:S01]  /*0850*/  VOTEU.ALL UP1, P0 ;  /* 0x00000000003f7886 */ /* 0x000fe20000020000 */
[----:B------:R-:W3:Y:S01]  /*0860*/  @P3 LDC R17, c[0x0][0x10] ;  /* 0x00000400ff113b82 */ /* 0x000ee20000000800 */
[----:B--2---:R-:W-:Y:S02]  /*0870*/  @P3 IMAD.MOV.U32 R8, RZ, RZ, R5 ;  /* 0x000000ffff083224 */ /* 0x004fe400078e0005 */
[----:B------:R-:W-:Y:S01]  /*0880*/  @!UP0 UMOV UR6, 0x400 ;  /* 0x0000040000068882 */ /* 0x000fe20000000000 */
[----:B------:R-:W-:-:S04]  /*0890*/  @!UP0 UIADD3 UR4, -UR4, 0x100000, URZ ;  /* 0x0010000004048890 */ /* 0x000fc8000fffe13f */
[----:B------:R-:W-:Y:S02]  /*08a0*/  @!UP0 USHF.L.U32 UR5, UR4, 0xb, URZ ;  /* 0x0000000b04058899 */ /* 0x000fe4000800063f */
[----:B------:R-:W-:Y:S01]  /*08b0*/  @!UP0 USHF.L.U32 UR4, UR4, 0x1, URZ ;  /* 0x0000000104048899 */ /* 0x000fe2000800063f */
[----:B------:R-:W-:Y:S01]  /*08c0*/  @P3 IMAD.MOV.U32 R9, RZ, RZ, RZ ;  /* 0x000000ffff093224 */ /* 0x000fe200078e00ff */
[----:B------:R-:W0:Y:S08]  /*08d0*/  @!UP0 S2UR UR7, SR_CgaCtaId ;  /* 0x00000000000789c3 */ /* 0x000e300000008800 */
[----:B------:R-:W1:Y:S01]  /*08e0*/  @!P3 LDC R11, c[0x0][0xc] ;  /* 0x00000300ff0bbb82 */ /* 0x000e620000000800 */
[----:B---3--:R-:W-:Y:S01]  /*08f0*/  @P3 IMAD.WIDE.U32 R16, R6, R17, R8 ;  /* 0x0000001106103225 */ /* 0x008fe200078e0008 */
[----:B0-----:R-:W-:Y:S01]  /*0900*/  @!UP0 ULEA UR8, UR7, UR6, 0x18 ;  /* 0x0000000607088291 */ /* 0x001fe2000f8ec03f */
[----:B------:R-:W-:-:S02]  /*0910*/  VOTEU.ALL UP0, P0 ;  /* 0x00000000003f7886 */ /* 0x000fc40000000000 */
[----:B------:R-:W-:Y:S01]  /*0920*/  ULDC UR6, c[0x0][0xc] ;  /* 0x0000030000067ab9 */ /* 0x000fe20000000800 */
[----:B------:R-:W-:Y:S01]  /*0930*/  ISETP.EQ.OR P0, PT, R0, RZ, !P1 ;  /* 0x000000ff0000720c */ /* 0x000fe20004f02670 */
[----:B------:R-:W-:-:S03]  /*0940*/  ULDC UR7, c[0x0][0x10] ;  /* 0x0000040000077ab9 */ /* 0x000fc60000000800 */
[C---:B------:R-:W-:Y:S01]  /*0950*/  ISETP.EQ.AND P0, PT, R10.reuse, RZ, P0 ;  /* 0x000000ff0a00720c */ /* 0x040fe20000702270 */
[----:B------:R-:W-:Y:S02]  /*0960*/  VIADD R10, R10, 0xffffffff ;  /* 0xffffffff0a0a7836 */ /* 0x000fe40000000000 */
[----:B-1----:R-:W-:Y:S01]  /*0970*/  @!P3 IMAD.WIDE.U32 R8, R11, R5, R6 ;  /* 0x000000050b08b225 */ /* 0x002fe200078e0006 */
[----:B------:R-:W0:Y:S02]  /*0980*/  FENCE.VIEW.ASYNC.S ;  /* 0x00000000000073c6 */ /* 0x000e240000000000 */
[----:B0-----:R-:W0:Y:S01]  /*0990*/  @!UP0 SYNCS.EXCH.64 URZ, [UR8+0x260], UR4 ;  /* 0x00026004083f85b2 */ /* 0x001e220008000100 */
[----:B------:R-:W-:Y:S01]  /*09a0*/  SEL R18, RZ, 0x1, !P0 ;  /* 0x00000001ff127807 */ /* 0x000fe20004000000 */
[----:B------:R-:W-:Y:S01]  /*09b0*/  @P3 IMAD.MOV.U32 R11, RZ, RZ, RZ ;  /* 0x000000ffff0b3224 */ /* 0x000fe200078e00ff */
[----:B------:R-:W-:Y:S01]  /*09c0*/  ISETP.GE.U32.AND P1, PT, R10, 0x2, PT ;  /* 0x000000020a00780c */ /* 0x000fe20003f26070 */
[----:B------:R-:W-:-:S02]  /*09d0*/  @!P3 IMAD.MOV.U32 R16, RZ, RZ, R8 ;  /* 0x000000ffff10b224 */ /* 0x000fc400078e0008 */
[----:B------:R-:W-:Y:S01]  /*09e0*/  @P3 IMAD.IADD R17, R17, 0x1, R11 ;  /* 0x0000000111113824 */ /* 0x000fe200078e020b */
[----:B------:R-:W-:Y:S01]  /*09f0*/  SEL R18, R18, 0x2, P1 ;  /* 0x0000000212127807 */ /* 0x000fe20000800000 */
[----:B------:R-:W-:Y:S01]  /*0a00*/  @!P3 IMAD.MOV.U32 R17, RZ, RZ, R9 ;  /* 0x000000ffff11b224 */ /* 0x000fe200078e0009 */
[----:B------:R1:W0:Y:S01]  /*0a10*/  @!UP1 SYNCS.EXCH.64 URZ, [UR8+0x268], UR4 ;  /* 0x00026804083f95b2 */ /* 0x0002220008000100 */
[----:B------:R-:W-:Y:S01]  /*0a20*/  NOP ;  /* 0x0000000000007918 */ /* 0x000fe20000000000 */
[----:B-1----:R-:W-:-:S03]  /*0a30*/  UIMAD.WIDE.U32 UR4, UR6, UR7, URZ ;  /* 0x00000007060472a5 */ /* 0x002fc6000f8e003f */
[----:B------:R-:W-:Y:S02]  /*0a40*/  ULDC UR6, c[0x0][0x14] ;  /* 0x0000050000067ab9 */ /* 0x000fe40000000800 */
[----:B------:R-:W-:Y:S02]  /*0a50*/  UIMAD.WIDE.U32 UR36, UR4, UR6, URZ ;  /* 0x00000006042472a5 */ /* 0x000fe4000f8e003f */
[----:B------:R-:W-:-:S04]  /*0a60*/  UIMAD UR42, UR5, UR6, URZ ;  /* 0x00000006052a72a4 */ /* 0x000fc8000f8e023f */
[----:B------:R-:W-:Y:S01]  /*0a70*/  UIADD3 UR42, UR37, UR42, URZ ;  /* 0x0000002a252a7290 */ /* 0x000fe2000fffe03f */
[----:B0-----:R-:W-:Y:S06]  /*0a80*/  BAR.SYNC.DEFER_BLOCKING 0x0 ;  /* 0x0000000000007b1d */ /* 0x001fec0000010000 */
[----:B------:R-:W-:Y:S05]  /*0a90*/  @!P2 BRA `(.L_x_4) ;  /* 0x000000380000a947 */ /* 0x000fea0003800000 */
[----:B------:R-:W-:-:S13]  /*0aa0*/  ISETP.GT.U32.AND P0, PT, R10, 0x1, PT ;  /* 0x000000010a00780c */ /* 0x000fda0003f04070 */
[----:B------:R-:W-:Y:S05]  /*0ab0*/  @P0 EXIT ;  /* 0x000000000000094d */ /* 0x000fea0003800000 */
[----:B------:R-:W-:Y:S01]  /*0ac0*/  ULDC.64 UR4, c[0x0][0x650] ;  /* 0x0001940000047ab9 */ /* 0x000fe20000000a00 */
[----:B------:R-:W-:Y:S01]  /*0ad0*/  PRMT R0, RZ, 0x7610, R0 ;  /* 0x00007610ff007816 */ /* 0x000fe20000000000 */
[----:B------:R-:W-:Y:S01]  /*0ae0*/  IMAD.MOV.U32 R67, RZ, RZ, -0x1 ;  /* 0xffffffffff437424 */ /* 0x000fe200078e00ff */
[----:B------:R-:W-:Y:S01]  /*0af0*/  ISETP.GE.U32.AND P0, PT, R16, UR4, PT ;  /* 0x0000000410007c0c */ /* 0x000fe2000bf06070 */
[----:B------:R-:W-:Y:S02]  /*0b00*/  IMAD.MOV.U32 R66, RZ, RZ, -0x1 ;  /* 0xffffffffff427424 */ /* 0x000fe400078e00ff */
[----:B------:R-:W-:Y:S01]  /*0b10*/  IMAD.MOV.U32 R65, RZ, RZ, -0x1 ;  /* 0xffffffffff417424 */ /* 0x000fe200078e00ff */
[----:B------:R-:W-:-:S13]  /*0b20*/  ISETP.GE.U32.AND.EX P0, PT, R17, UR5, PT, P0 ;  /* 0x0000000511007c0c */ /* 0x000fda000bf06100 */
[----:B------:R-:W-:Y:S05]  /*0b30*/  @P0 BRA `(.L_x_5) ;  /* 0x0000000400540947 */ /* 0x000fea0003800000 */
[----:B------:R-:W0:Y:S01]  /*0b40*/  LDC.64 R20, c[0x0][0x628] ;  /* 0x00018a00ff147b82 */ /* 0x000e220000000a00 */
[----:B------:R-:W-:Y:S02]  /*0b50*/  IMAD.MOV.U32 R8, RZ, RZ, R16 ;  /* 0x000000ffff087224 */ /* 0x000fe400078e0010 */
[----:B------:R-:W-:-:S05]  /*0b60*/  IMAD.MOV.U32 R9, RZ, RZ, R17 ;  /* 0x000000ffff097224 */ /* 0x000fca00078e0011 */
[----:B------:R-:W1:Y:S08]  /*0b70*/  LDC R0, c[0x0][0x630] ;  /* 0x00018c00ff007b82 */ /* 0x000e700000000800 */
[----:B------:R-:W2:Y:S01]  /*0b80*/  LDC.64 R22, c[0x0][0x620] ;  /* 0x00018800ff167b82 */ /* 0x000ea20000000a00 */
[----:B0-----:R-:W-:-:S04]  /*0b90*/  ISETP.NE.U32.AND P0, PT, R20, RZ, PT ;  /* 0x000000ff1400720c */ /* 0x001fc80003f05070 */
[----:B------:R-:W-:-:S13]  /*0ba0*/  ISETP.NE.AND.EX P0, PT, R21, RZ, PT, P0 ;  /* 0x000000ff1500720c */ /* 0x000fda0003f05300 */
[----:B-12---:R-:W-:Y:S05]  /*0bb0*/  @!P0 BRA `(.L_x_6) ;  /* 0x0000000000288947 */ /* 0x006fea0003800000 */
[----:B------:R-:W0:Y:S02]  /*0bc0*/  LDC R13, c[0x0][0x634] ;  /* 0x00018d00ff0d7b82 */ /* 0x000e240000000800 */
[----:B0-----:R-:W-:-:S05]  /*0bd0*/  IADD3 R13, P0, R16, R13, RZ ;  /* 0x0000000d100d7210 */ /* 0x001fca0007f1e0ff */
[----:B------:R-:W-:-:S04]  /*0be0*/  IMAD.X R15, RZ, RZ, R17, P0 ;  /* 0x000000ffff0f7224 */ /* 0x000fc800000e0611 */
[----:B------:R-:W-:-:S04]  /*0bf0*/  IMAD.WIDE.U32 R8, R15, R20, RZ ;  /* 0x000000140f087225 */ /* 0x000fc800078e00ff */
[----:B------:R-:W-:-:S04]  /*0c00*/  IMAD.WIDE.U32 R10, P0, R13, R21, R8 ;  /* 0x000000150d0a7225 */ /* 0x000fc80007800008 */
[----:B------:R-:W-:-:S04]  /*0c10*/  IMAD.WIDE.U32 R8, R13, R20, RZ ;  /* 0x000000140d087225 */ /* 0x000fc800078e00ff */
[----:B------:R-:W-:Y:S01]  /*0c20*/  IMAD.X R13, RZ, RZ, RZ, P0 ;  /* 0x000000ffff0d7224 */ /* 0x000fe200000e06ff */
[----:B------:R-:W-:Y:S01]  /*0c30*/  IADD3 RZ, P0, R9, R10, RZ ;  /* 0x0000000a09ff7210 */ /* 0x000fe20007f1e0ff */
[----:B------:R-:W-:-:S04]  /*0c40*/  IMAD.MOV.U32 R12, RZ, RZ, R11 ;  /* 0x000000ffff0c7224 */ /* 0x000fc800078e000b */
[----:B------:R-:W-:-:S08]  /*0c50*/  IMAD.WIDE.U32.X R8, R15, R21, R12, P0 ;  /* 0x000000150f087225 */ /* 0x000fd000000e040c */
.L_x_6:
[-CC-:B------:R-:W-:Y:S01]  /*0c60*/  SHF.R.U64 R65, R8, R0.reuse, R9.reuse ;  /* 0x0000000008417219 */ /* 0x180fe20000001209 */
[----:B------:R-:W0:Y:S01]  /*0c70*/  LDC R12, c[0x0][0x618] ;  /* 0x00018600ff0c7b82 */ /* 0x000e220000000800 */
[----:B------:R-:W-:Y:S01]  /*0c80*/  SHF.R.U32.HI R7, RZ, R0, R9 ;  /* 0x00000000ff077219 */ /* 0x000fe20000011609 */
[----:B------:R-:W-:Y:S01]  /*0c90*/  ULDC UR4, c[0x0][0x150] ;  /* 0x0000540000047ab9 */ /* 0x000fe20000000800 */
[----:B------:R-:W-:Y:S02]  /*0ca0*/  IADD3 R11, P0, RZ, -R65, RZ ;  /* 0x80000041ff0b7210 */ /* 0x000fe40007f1e0ff */
[----:B------:R-:W-:-:S03]  /*0cb0*/  I2FP.F32.U32 R0, R6 ;  /* 0x0000000600007245 */ /* 0x000fc60000201000 */
[----:B------:R-:W1:Y:S01]  /*0cc0*/  LDC.64 R30, c[0x0][0x640] ;  /* 0x00019000ff1e7b82 */ /* 0x000e620000000a00 */
[----:B------:R-:W-:Y:S02]  /*0cd0*/  IMAD.X R13, RZ, RZ, ~R7, P0 ;  /* 0x000000ffff0d7224 */ /* 0x000fe400000e0e07 */
[----:B------:R-:W-:Y:S01]  /*0ce0*/  FMUL R0, R0, UR4 ;  /* 0x0000000400007c20 */ /* 0x000fe20008400000 */
[----:B------:R-:W-:Y:S01]  /*0cf0*/  IMAD.WIDE.U32 R8, R11, R22, R16 ;  /* 0x000000160b087225 */ /* 0x000fe200078e0010 */
[----:B------:R-:W-:-:S03]  /*0d00*/  ULDC UR4, c[0x0][0x154] ;  /* 0x0000550000047ab9 */ /* 0x000fc60000000800 */
[----:B------:R-:W-:Y:S01]  /*0d10*/  IMAD R10, R13, R22, RZ ;  /* 0x000000160d0a7224 */ /* 0x000fe200078e02ff */
[----:B------:R-:W2:Y:S01]  /*0d20*/  LDC R7, c[0x0][0x144] ;  /* 0x00005100ff077b82 */ /* 0x000ea20000000800 */
[----:B------:R-:W3:Y:S02]  /*0d30*/  F2I.U32.TRUNC.NTZ R0, R0 ;  /* 0x0000000000007305 */ /* 0x000ee4000020f000 */
[----:B------:R-:W-:-:S04]  /*0d40*/  IMAD R11, R11, R23, R10 ;  /* 0x000000170b0b7224 */ /* 0x000fc800078e020a */
[----:B------:R-:W-:Y:S01]  /*0d50*/  IMAD.IADD R9, R9, 0x1, R11 ;  /* 0x0000000109097824 */ /* 0x000fe200078e020b */
[----:B------:R-:W4:Y:S01]  /*0d60*/  LDC R24, c[0x0][0x608] ;  /* 0x00018200ff187b82 */ /* 0x000f220000000800 */
[----:B------:R-:W-:-:S03]  /*0d70*/  IMAD.MOV.U32 R11, RZ, RZ, -0x1 ;  /* 0xffffffffff0b7424 */ /* 0x000fc600078e00ff */
[-CC-:B0-----:R-:W-:Y:S02]  /*0d80*/  SHF.R.U64 R22, R8, R12.reuse, R9.reuse ;  /* 0x0000000c08167219 */ /* 0x181fe40000001209 */
[----:B------:R-:W-:Y:S02]  /*0d90*/  I2FP.F32.U32 R8, R5 ;  /* 0x0000000500087245 */ /* 0x000fe40000201000 */
[----:B------:R-:W0:Y:S01]  /*0da0*/  LDC R28, c[0x0][0x658] ;  /* 0x00019600ff1c7b82 */ /* 0x000e220000000800 */
[----:B-1----:R-:W-:Y:S01]  /*0db0*/  ISETP.NE.U32.AND P0, PT, R30, RZ, PT ;  /* 0x000000ff1e00720c */ /* 0x002fe20003f05070 */
[----:B---3--:R-:W-:Y:S02]  /*0dc0*/  IMAD.MOV R10, RZ, RZ, -R0 ;  /* 0x000000ffff0a7224 */ /* 0x008fe400078e0a00 */
[----:B------:R-:W-:Y:S01]  /*0dd0*/  FMUL R8, R8, UR4 ;  /* 0x0000000408087c20 */ /* 0x000fe20008400000 */
[----:B------:R-:W-:Y:S02]  /*0de0*/  SHF.R.U32.HI R9, RZ, R12, R9 ;  /* 0x0000000cff097219 */ /* 0x000fe40000011609 */
[----:B------:R-:W-:Y:S01]  /*0df0*/  ISETP.NE.AND.EX P0, PT, R31, RZ, PT, P0 ;  /* 0x000000ff1f00720c */ /* 0x000fe20003f05300 */
[----:B------:R1:W3:Y:S01]  /*0e00*/  F2I.U32.TRUNC.NTZ R15, R8 ;  /* 0x00000008000f7305 */ /* 0x0002e2000020f000 */
[----:B------:R-:W1:Y:S01]  /*0e10*/  LDC R20, c[0x0][0x148] ;  /* 0x00005200ff147b82 */ /* 0x000e620000000800 */
[----:B--2---:R-:W-:-:S07]  /*0e20*/  IMAD R0, R7, R10, R6 ;  /* 0x0000000a07007224 */ /* 0x004fce00078e0206 */
[----:B------:R-:W2:Y:S01]  /*0e30*/  LDC R26, c[0x0][0x600] ;  /* 0x00018000ff1a7b82 */ /* 0x000ea20000000800 */
[-CC-:B----4-:R-:W-:Y:S02]  /*0e40*/  SHF.R.U64 R32, R22, R24.reuse, R9.reuse ;  /* 0x0000001816207219 */ /* 0x190fe40000001209 */
[----:B------:R-:W-:Y:S01]  /*0e50*/  SHF.R.U32.HI R7, RZ, R24, R9 ;  /* 0x00000018ff077219 */ /* 0x000fe20000011609 */
[----:B------:R-:W-:-:S04]  /*0e60*/  IMAD.MOV.U32 R9, RZ, RZ, 0x1 ;  /* 0x00000001ff097424 */ /* 0x000fc800078e00ff */
[----:B------:R-:W4:Y:S01]  /*0e70*/  LDC R21, c[0x0][0x648] ;  /* 0x00019200ff157b82 */ /* 0x000f220000000800 */
[-C--:B0-----:R-:W-:Y:S02]  /*0e80*/  SHF.L.U32 R6, R11, R28.reuse, RZ ;  /* 0x0000001c0b067219 */ /* 0x081fe400000006ff */
[--C-:B------:R-:W-:Y:S02]  /*0e90*/  SHF.R.U64 R24, R32, R28, R7.reuse ;  /* 0x0000001c20187219 */ /* 0x100fe40000001207 */
[----:B------:R-:W-:Y:S02]  /*0ea0*/  LOP3.LUT R13, RZ, R6, RZ, 0x33, !PT ;  /* 0x00000006ff0d7212 */ /* 0x000fe400078e33ff */
[-C--:B------:R-:W-:Y:S01]  /*0eb0*/  SHF.R.U32.HI R7, RZ, R28.reuse, R7 ;  /* 0x0000001cff077219 */ /* 0x080fe20000011607 */
[----:B------:R-:W0:Y:S01]  /*0ec0*/  LDC R23, c[0x0][0x638] ;  /* 0x00018e00ff177b82 */ /* 0x000e220000000800 */
[----:B------:R-:W-:Y:S01]  /*0ed0*/  SHF.L.U32 R12, R9, R28, RZ ;  /* 0x0000001c090c7219 */ /* 0x000fe200000006ff */
[----:B------:R-:W-:-:S06]  /*0ee0*/  IMAD.MOV.U32 R6, RZ, RZ, R24 ;  /* 0x000000ffff067224 */ /* 0x000fcc00078e0018 */
[----:B------:R-:W0:Y:S01]  /*0ef0*/  LDC R67, c[0x0][0x610] ;  /* 0x00018400ff437b82 */ /* 0x000e220000000800 */
[----:B-1-3--:R-:W-:Y:S05]  /*0f00*/  @!P0 BRA `(.L_x_7) ;  /* 0x0000000000288947 */ /* 0x00afea0003800000 */
[----:B------:R-:W1:Y:S02]  /*0f10*/  LDC R11, c[0x0][0x64c] ;  /* 0x00019300ff0b7b82 */ /* 0x000e640000000800 */
[----:B-1----:R-:W-:-:S05]  /*0f20*/  IADD3 R11, P0, R24, R11, RZ ;  /* 0x0000000b180b7210 */ /* 0x002fca0007f1e0ff */
        /* <DEDUP_REMOVED lines=8> */
.L_x_7:
[----:B----4-:R-:W-:Y:S01]  /*0fb0*/  SHF.R.U64 R6, R6, R21, R7 ;  /* 0x0000001506067219 */ /* 0x010fe20000001207 */
[----:B--2---:R-:W-:Y:S01]  /*0fc0*/  VIADD R7, R26, 0xffffffff ;  /* 0xffffffff1a077836 */ /* 0x004fe20000000000 */
[----:B------:R-:W-:Y:S01]  /*0fd0*/  LOP3.LUT R13, R32, R13, RZ, 0xc0, !PT ;  /* 0x0000000d200d7212 */ /* 0x000fe200078ec0ff */
[----:B------:R-:W-:Y:S02]  /*0fe0*/  IMAD.MOV R15, RZ, RZ, -R15 ;  /* 0x000000ffff0f7224 */ /* 0x000fe400078e0a0f */
[----:B------:R-:W-:Y:S02]  /*0ff0*/  IMAD.MOV R8, RZ, RZ, -R6 ;  /* 0x000000ffff087224 */ /* 0x000fe400078e0a06 */
[----:B------:R-:W-:Y:S01]  /*1000*/  IMAD R13, R12, R6, R13 ;  /* 0x000000060c0d7224 */ /* 0x000fe200078e020d */
[----:B------:R-:W-:Y:S01]  /*1010*/  LOP3.LUT R6, R22, R7, RZ, 0xc0, !PT ;  /* 0x0000000716067212 */ /* 0x000fe200078ec0ff */
[----:B------:R-:W-:Y:S02]  /*1020*/  @P3 IMAD R0, R20, R15, R5 ;  /* 0x0000000f14003224 */ /* 0x000fe400078e0205 */
[----:B0-----:R-:W-:-:S02]  /*1030*/  IMAD R5, R8, R23, R24 ;  /* 0x0000001708057224 */ /* 0x001fc400078e0218 */
[----:B------:R-:W-:Y:S02]  /*1040*/  IMAD R67, R13, R67, R0 ;  /* 0x000000430d437224 */ /* 0x000fe400078e0200 */
[----:B------:R-:W-:Y:S02]  /*1050*/  IMAD R6, R5, R26, R6 ;  /* 0x0000001a05067224 */ /* 0x000fe400078e0206 */
[----:B------:R-:W-:-:S03]  /*1060*/  IMAD.MOV.U32 R0, RZ, RZ, 0x1 ;  /* 0x00000001ff007424 */ /* 0x000fc600078e00ff */
[----:B------:R-:W-:Y:S02]  /*1070*/  SEL R66, R6, R67, !P3 ;  /* 0x0000004306427207 */ /* 0x000fe40005800000 */
[----:B------:R-:W-:-:S07]  /*1080*/  SEL R67, R67, R6, !P3 ;  /* 0x0000000643437207 */ /* 0x000fce0005800000 */
.L_x_5:
[----:B------:R-:W-:-:S08]  /*1090*/  NOP ;  /* 0x0000000000007918 */ /* 0x000fd00000000000 */
[----:B------:R-:W0:Y:S02]  /*10a0*/  USETMAXREG.TRY_ALLOC.CTAPOOL UP0, 0xe8 ;  /* 0x000000e8000079c8 */ /* 0x000e240008000600 */
[----:B0-----:R-:W-:-:S13]  /*10b0*/  PLOP3.LUT P0, PT, PT, PT, UP0, 0x80, 0x0 ;  /* 0x000000000000781c */ /* 0x001fda0003f0f008 */
[----:B------:R-:W-:Y:S05]  /*10c0*/  @!P0 BRA `(.L_x_5) ;  /* 0xfffffffc00f08947 */ /* 0x000fea000383ffff */
[----:B------:R-:W-:Y:S01]  /*10d0*/  ULDC.64 UR4, c[0x0][0x598] ;  /* 0x0001660000047ab9 */ /* 0x000fe20000000a00 */
[----:B------:R-:W-:Y:S01]  /*10e0*/  ULDC.64 UR38, c[0x0][0x208] ;  /* 0x0000820000267ab9 */ /* 0x000fe20000000a00 */
[----:B------:R-:W-:-:S04]  /*10f0*/  ISETP.NE.U32.AND P0, PT, RZ, UR4, PT ;  /* 0x00000004ff007c0c */ /* 0x000fc8000bf05070 */
[----:B------:R-:W-:-:S13]  /*1100*/  ISETP.NE.AND.EX P0, PT, RZ, UR5, PT, P0 ;  /* 0x00000005ff007c0c */ /* 0x000fda000bf05300 */
[----:B------:R-:W-:Y:S05]  /*1110*/  @!P0 BRA `(.L_x_8) ;  /* 0x00000000001c8947 */ /* 0x000fea0003800000 */
[----:B------:R-:W0:Y:S02]  /*1120*/  LDC.64 R6, c[0x0][0x598] ;  /* 0x00016600ff067b82 */ /* 0x000e240000000a00 */
[----:B0-----:R-:W2:Y:S02]  /*1130*/  LDG.E.64 R6, desc[UR38][R6.64] ;  /* 0x0000002606067981 */ /* 0x001ea4000c1e1b00 */
[----:B--2---:R-:W-:-:S04]  /*1140*/  ISETP.NE.U32.AND P0, PT, R6, RZ, PT ;  /* 0x000000ff0600720c */ /* 0x004fc80003f05070 */
[----:B------:R-:W-:-:S13]  /*1150*/  ISETP.NE.AND.EX P0, PT, R7, RZ, PT, P0 ;  /* 0x000000ff0700720c */ /* 0x000fda0003f05300 */
[----:B------:R-:W-:Y:S05]  /*1160*/  @!P0 BRA `(.L_x_8) ;  /* 0x0000000000088947 */ /* 0x000fea0003800000 */
[----:B------:R0:W5:Y:S01]  /*1170*/  LD.E R19, desc[UR38][R6.64] ;  /* 0x0000002606137980 */ /* 0x000162000c101900 */
[----:B------:R-:W-:Y:S05]  /*1180*/  BRA `(.L_x_9) ;  /* 0x0000000000247947 */ /* 0x000fea0003800000 */
.L_x_8:
[----:B------:R-:W-:Y:S02]  /*1190*/  ULDC.64 UR4, c[0x0][0x588] ;  /* 0x0001620000047ab9 */ /* 0x000fe40000000a00 */
[----:B------:R-:W-:-:S04]  /*11a0*/  ISETP.NE.U32.AND P0, PT, RZ, UR4, PT ;  /* 0x00000004ff007c0c */ /* 0x000fc8000bf05070 */
[----:B------:R-:W-:-:S13]  /*11b0*/  ISETP.NE.AND.EX P0, PT, RZ, UR5, PT, P0 ;  /* 0x00000005ff007c0c */ /* 0x000fda000bf05300 */
[----:B------:R-:W-:Y:S05]  /*11c0*/  @!P0 BRA `(.L_x_10) ;  /* 0x00000000000c8947 */ /* 0x000fea0003800000 */
[----:B------:R-:W0:Y:S02]  /*11d0*/  LDC.64 R6, c[0x0][0x588] ;  /* 0x00016200ff067b82 */ /* 0x000e240000000a00 */
[----:B0-----:R1:W5:Y:S01]  /*11e0*/  LDG.E R19, desc[UR38][R6.64] ;  /* 0x0000002606137981 */ /* 0x001362000c1e1900 */
[----:B------:R-:W-:Y:S05]  /*11f0*/  BRA `(.L_x_9) ;  /* 0x0000000000087947 */ /* 0x000fea0003800000 */
.L_x_10:
[----:B------:R-:W-:Y:S02]  /*1200*/  ULDC UR4, c[0x0][0x580] ;  /* 0x0001600000047ab9 */ /* 0x000fe40000000800 */
[----:B------:R-:W-:-:S07]  /*1210*/  IMAD.U32 R19, RZ, RZ, UR4 ;  /* 0x00000004ff137e24 */ /* 0x000fce000f8e00ff */
.L_x_9:
[----:B------:R-:W-:Y:S02]  /*1220*/  ULDC.64 UR4, c[0x0][0x5a0] ;  /* 0x0001680000047ab9 */ /* 0x000fe40000000a00 */
[----:B------:R-:W-:-:S04]  /*1230*/  ISETP.NE.U32.AND P0, PT, RZ, UR4, PT ;  /* 0x00000004ff007c0c */ /* 0x000fc8000bf05070 */
[----:B------:R-:W-:-:S13]  /*1240*/  ISETP.NE.AND.EX P0, PT, RZ, UR5, PT, P0 ;  /* 0x00000005ff007c0c */ /* 0x000fda000bf05300 */
[----:B------:R-:W-:Y:S05]  /*1250*/  @!P0 BRA `(.L_x_11) ;  /* 0x00000000001c8947 */ /* 0x000fea0003800000 */
[----:B01----:R-:W0:Y:S02]  /*1260*/  LDC.64 R6, c[0x0][0x5a0] ;  /* 0x00016800ff067b82 */ /* 0x003e240000000a00 */
[----:B0-----:R-:W2:Y:S02]  /*1270*/  LDG.E.64 R6, desc[UR38][R6.64] ;  /* 0x0000002606067981 */ /* 0x001ea4000c1e1b00 */
[----:B--2---:R-:W-:-:S04]  /*1280*/  ISETP.NE.U32.AND P0, PT, R6, RZ, PT ;  /* 0x000000ff0600720c */ /* 0x004fc80003f05070 */
[----:B------:R-:W-:-:S13]  /*1290*/  ISETP.NE.AND.EX P0, PT, R7, RZ, PT, P0 ;  /* 0x000000ff0700720c */ /* 0x000fda0003f05300 */
[----:B------:R-:W-:Y:S05]  /*12a0*/  @!P0 BRA `(.L_x_11) ;  /* 0x0000000000088947 */ /* 0x000fea0003800000 */
[----:B------:R0:W5:Y:S01]  /*12b0*/  LD.E R56, desc[UR38][R6.64] ;  /* 0x0000002606387980 */ /* 0x000162000c101900 */
[----:B------:R-:W-:Y:S05]  /*12c0*/  BRA `(.L_x_12) ;  /* 0x0000000000247947 */ /* 0x000fea0003800000 */
.L_x_11:
[----:B------:R-:W-:Y:S02]  /*12d0*/  ULDC.64 UR4, c[0x0][0x590] ;  /* 0x0001640000047ab9 */ /* 0x000fe40000000a00 */
[----:B------:R-:W-:-:S04]  /*12e0*/  ISETP.NE.U32.AND P0, PT, RZ, UR4, PT ;  /* 0x00000004ff007c0c */ /* 0x000fc8000bf05070 */
[----:B------:R-:W-:-:S13]  /*12f0*/  ISETP.NE.AND.EX P0, PT, RZ, UR5, PT, P0 ;  /* 0x00000005ff007c0c */ /* 0x000fda000bf05300 */
[----:B------:R-:W-:Y:S05]  /*1300*/  @!P0 BRA `(.L_x_13) ;  /* 0x00000000000c8947 */ /* 0x000fea0003800000 */
[----:B------:R-:W2:Y:S02]  /*1310*/  LDC.64 R56, c[0x0][0x590] ;  /* 0x00016400ff387b82 */ /* 0x000ea40000000a00 */
[----:B--2---:R2:W5:Y:S01]  /*1320*/  LDG.E R56, desc[UR38][R56.64] ;  /* 0x0000002638387981 */ /* 0x004562000c1e1900 */
[----:B------:R-:W-:Y:S05]  /*1330*/  BRA `(.L_x_12) ;  /* 0x0000000000087947 */ /* 0x000fea0003800000 */
.L_x_13:
[----:B------:R-:W-:Y:S02]  /*1340*/  ULDC UR4, c[0x0][0x584] ;  /* 0x0001610000047ab9 */ /* 0x000fe40000000800 */
[----:B------:R-:W-:-:S07]  /*1350*/  IMAD.U32 R56, RZ, RZ, UR4 ;  /* 0x00000004ff387e24 */ /* 0x000fce000f8e00ff */
.L_x_12:
[----:B------:R-:W-:-:S13]  /*1360*/  LOP3.LUT P0, RZ, R0, 0xff, RZ, 0xc0, !PT ;  /* 0x000000ff00ff7812 */ /* 0x000fda000780c0ff */
[----:B------:R-:W-:Y:S05]  /*1370*/  @!P0 EXIT ;  /* 0x000000000000894d */ /* 0x000fea0003800000 */
[----:B------:R-:W3:Y:S01]  /*1380*/  LDC R58, c[0x0][0x658] ;  /* 0x00019600ff3a7b82 */ /* 0x000ee20000000800 */
[----:B------:R-:W-:Y:S01]  /*1390*/  ULDC.64 UR6, c[0x0][0x288] ;  /* 0x0000a20000067ab9 */ /* 0x000fe20000000a00 */
[----:B------:R-:W-:Y:S01]  /*13a0*/  LOP3.LUT R14, R14, 0x1, RZ, 0xc0, !PT ;  /* 0x000000010e0e7812 */ /* 0x000fe200078ec0ff */
[----:B------:R-:W-:Y:S01]  /*13b0*/  UIADD3 UR4, UR7, 0x1f, URZ ;  /* 0x0000001f07047890 */ /* 0x000fe2000fffe03f */
[----:B------:R-:W-:Y:S01]  /*13c0*/  SHF.R.U32.HI R0, RZ, 0x2, R3 ;  /* 0x00000002ff007819 */ /* 0x000fe20000011603 */
[----:B01----:R-:W-:Y:S01]  /*13d0*/  IMAD.MOV.U32 R7, RZ, RZ, -0x1 ;  /* 0xffffffffff077424 */ /* 0x003fe200078e00ff */
[----:B------:R-:W-:Y:S01]  /*13e0*/  SHF.R.U32.HI R4, RZ, 0x1, R4 ;  /* 0x00000001ff047819 */ /* 0x000fe20000011604 */
[----:B------:R-:W-:Y:S01]  /*13f0*/  USHF.R.S32.HI UR5, URZ, 0x1f, UR4 ;  /* 0x0000001f3f057899 */ /* 0x000fe20008011404 */
[----:B------:R-:W0:Y:S01]  /*1400*/  LDC R61, c[0x0][0x600] ;  /* 0x00018000ff3d7b82 */ /* 0x000e220000000800 */
[----:B------:R-:W-:Y:S01]  /*1410*/  IMAD.SHL.U32 R5, R14, 0x40, RZ ;  /* 0x000000400e057824 */ /* 0x000fe200078e00ff */
[----:B------:R-:W-:Y:S01]  /*1420*/  LOP3.LUT R0, R0, 0x7, RZ, 0xc0, !PT ;  /* 0x0000000700007812 */ /* 0x000fe200078ec0ff */
[----:B------:R-:W-:Y:S01]  /*1430*/  ULEA.HI UR5, UR5, UR4, URZ, 0x5 ;  /* 0x0000000405057291 */ /* 0x000fe2000f8f283f */
[----:B------:R-:W-:Y:S01]  /*1440*/  LOP3.LUT R23, R4, 0x30, RZ, 0xc0, !PT ;  /* 0x0000003004177812 */ /* 0x000fe200078ec0ff */
[----:B------:R-:W-:Y:S01]  /*1450*/  IMAD.MOV.U32 R9, RZ, RZ, 0x1 ;  /* 0x00000001ff097424 */ /* 0x000fe200078e00ff */
[--C-:B------:R-:W-:Y:S01]  /*1460*/  LOP3.LUT R22, R5, 0x40, R0.reuse, 0xe2, !PT ;  /* 0x0000004005167812 */ /* 0x100fe200078ee200 */
[----:B------:R-:W-:Y:S01]  /*1470*/  USHF.R.S32.HI UR43, URZ, 0x5, UR5 ;  /* 0x000000053f2b7899 */ /* 0x000fe20008011405 */
[-C--:B------:R-:W-:Y:S01]  /*1480*/  IADD3 R5, RZ, -R23.reuse, -R0 ;  /* 0x80000017ff057210 */ /* 0x080fe20007ffe800 */
[----:B------:R-:W-:Y:S01]  /*1490*/  IMAD.U32 R6, RZ, RZ, UR6 ;  /* 0x00000006ff067e24 */ /* 0x000fe2000f8e00ff */
[C---:B--2---:R-:W-:Y:S01]  /*14a0*/  LOP3.LUT R57, R3.reuse, 0x3, RZ, 0xc0, !PT ;  /* 0x0000000303397812 */ /* 0x044fe200078ec0ff */
[----:B------:R-:W-:Y:S01]  /*14b0*/  UISETP.LT.AND UP0, UPT, UR43, 0x1, UPT ;  /* 0x000000012b00788c */ /* 0x000fe2000bf01270 */
[----:B------:R-:W-:Y:S01]  /*14c0*/  LOP3.LUT R60, R3, 0x80, RZ, 0xc0, !PT ;  /* 0x00000080033c7812 */ /* 0x000fe200078ec0ff */
[----:B------:R-:W-:Y:S01]  /*14d0*/  IMAD R5, R14, -0x40, R5 ;  /* 0xffffffc00e057824 */ /* 0x000fe200078e0205 */
[----:B------:R-:W-:Y:S01]  /*14e0*/  ULDC UR4, c[0x0][0x284] ;  /* 0x0000a10000047ab9 */ /* 0x000fe20000000800 */
[----:B------:R-:W-:Y:S01]  /*14f0*/  LOP3.LUT R22, R22, R23, RZ, 0xfc, !PT ;  /* 0x0000001716167212 */ /* 0x000fe200078efcff */
[----:B------:R-:W-:Y:S01]  /*1500*/  USEL UR44, UR43, 0x1, UP0 ;  /* 0x000000012b2c7887 */ /* 0x000fe20008000000 */
[-C--:B---3--:R-:W-:Y:S01]  /*1510*/  SHF.L.U32 R7, R7, R58.reuse, RZ ;  /* 0x0000003a07077219 */ /* 0x088fe200000006ff */
[----:B------:R-:W-:Y:S01]  /*1520*/  IMAD R57, R57, -0x2, R6 ;  /* 0xfffffffe39397824 */ /* 0x000fe200078e0206 */
[----:B------:R-:W-:Y:S01]  /*1530*/  SHF.L.U32 R58, R9, R58, RZ ;  /* 0x0000003a093a7219 */ /* 0x000fe200000006ff */
[----:B------:R-:W-:Y:S01]  /*1540*/  IMAD.SHL.U32 R59, R3, 0x2, RZ ;  /* 0x00000002033b7824 */ /* 0x000fe200078e00ff */
[----:B------:R-:W-:Y:S01]  /*1550*/  SHF.R.U32.HI R60, RZ, 0x7, R60 ;  /* 0x00000007ff3c7819 */ /* 0x000fe2000001163c */
[----:B------:R-:W-:Y:S01]  /*1560*/  VIADD R63, R5, UR4 ;  /* 0x00000004053f7c36 */ /* 0x000fe20008000000 */
[----:B------:R-:W-:Y:S01]  /*1570*/  LOP3.LUT R62, RZ, R7, RZ, 0x33, !PT ;  /* 0x00000007ff3e7212 */ /* 0x000fe200078e33ff */
[----:B0-----:R-:W-:Y:S01]  /*1580*/  VIADD R61, R61, 0xffffffff ;  /* 0xffffffff3d3d7836 */ /* 0x001fe20000000000 */
[----:B------:R-:W-:Y:S01]  /*1590*/  UIADD3 UR44, UR43, -UR44, URZ ;  /* 0x8000002c2b2c7290 */ /* 0x000fe2000fffe03f */
[----:B------:R-:W-:Y:S01]  /*15a0*/  IMAD.MOV.U32 R23, RZ, RZ, RZ ;  /* 0x000000ffff177224 */ /* 0x000fe200078e00ff */
[----:B------:R-:W-:Y:S01]  /*15b0*/  UMOV UR40, URZ ;  /* 0x0000003f00287c82 */ /* 0x000fe20008000000 */
[----:B------:R-:W-:-:S09]  /*15c0*/  UMOV UR41, URZ ;  /* 0x0000003f00297c82 */ /* 0x000fd20008000000 */
.L_x_99:
[----:B0-----:R-:W0:Y:S01]  /*15d0*/  SHFL.IDX PT, R0, R60, RZ, 0x1f ;  /* 0x00001fff3c007589 */ /* 0x001e2200000e0000 */
[----:B------:R-:W1:Y:S01]  /*15e0*/  S2UR UR7, SR_CgaCtaId ;  /* 0x00000000000779c3 */ /* 0x000e620000008800 */
[----:B------:R-:W-:Y:S01]  /*15f0*/  UMOV UR6, 0x400 ;  /* 0x0000040000067882 */ /* 0x000fe20000000000 */
[----:B0-----:R-:W-:Y:S01]  /*1600*/  R2UR UR4, R0 ;  /* 0x00000000000472ca */ /* 0x001fe200000e0000 */
[----:B-1----:R-:W-:-:S12]  /*1610*/  ULEA UR6, UR7, UR6, 0x18 ;  /* 0x0000000607067291 */ /* 0x002fd8000f8ec03f */
[----:B------:R-:W-:-:S04]  /*1620*/  ULEA.HI UR5, UR4, UR4, URZ, 0x1 ;  /* 0x0000000404057291 */ /* 0x000fc8000f8f083f */
[----:B------:R-:W-:-:S04]  /*1630*/  ULOP3.LUT UR5, UR5, 0x1ffffe, URZ, 0xc0, !UPT ;  /* 0x001ffffe05057892 */ /* 0x000fc8000f8ec03f */
[----:B------:R-:W-:-:S03]  /*1640*/  UIADD3 UR5, UR4, -UR5, URZ ;  /* 0x8000000504057290 */ /* 0x000fc6000fffe03f */
[----:B------:R-:W-:Y:S01]  /*1650*/  ULDC UR4, c[0x0][0x28c] ;  /* 0x0000a30000047ab9 */ /* 0x000fe20000000800 */
[----:B------:R-:W-:Y:S01]  /*1660*/  ULEA UR5, UR5, UR6, 0xb ;  /* 0x0000000605057291 */ /* 0x000fe2000f8e583f */
[----:B------:R-:W-:-:S03]  /*1670*/  ISETP.LT.AND P0, PT, RZ, UR4, PT ;  /* 0x00000004ff007c0c */ /* 0x000fc6000bf01270 */
[----:B------:R-:W-:-:S04]  /*1680*/  UIADD3 UR5, UR5, 0x300, URZ ;  /* 0x0000030005057890 */ /* 0x000fc8000fffe03f */
[----:B------:R-:W-:-:S04]  /*1690*/  USHF.R.U32.HI UR5, URZ, 0x4, UR5 ;  /* 0x000000043f057899 */ /* 0x000fc80008011605 */
[----:B------:R-:W-:-:S04]  /*16a0*/  ULOP3.LUT UR5, UR5, 0x3fff, URZ, 0xc0, !UPT ;  /* 0x00003fff05057892 */ /* 0x000fc8000f8ec03f */
[----:B------:R-:W-:Y:S01]  /*16b0*/  ULOP3.LUT UR45, UR5, 0x10000, URZ, 0xfc, !UPT ;  /* 0x00010000052d7892 */ /* 0x000fe2000f8efc3f */
[----:B---34-:R-:W-:Y:S11]  /*16c0*/  @P0 BRA `(.L_x_14) ;  /* 0x0000000000400947 */ /* 0x018ff60003800000 */
[----:B------:R-:W-:Y:S01]  /*16d0*/  MOV R0, 0x0 ;  /* 0x0000000000007802 */ /* 0x000fe20000000f00 */
[----:B------:R-:W-:Y:S01]  /*16e0*/  ULDC.64 UR4, c[0x4][0x68] ;  /* 0x01001a0000047ab9 */ /* 0x000fe20000000a00 */
[----:B------:R-:W-:Y:S01]  /*16f0*/  ULDC.64 UR6, c[0x4][0x8] ;  /* 0x0100020000067ab9 */ /* 0x000fe20000000a00 */
[----:B------:R-:W-:Y:S01]  /*1700*/  IMAD.U32 R4, RZ, RZ, UR4 ;  /* 0x00000004ff047e24 */ /* 0x000fe2000f8e00ff */
[----:B------:R0:W1:Y:S01]  /*1710*/  LDC.64 R14, c[0x4][R0] ;  /* 0x01000000000e7b82 */ /* 0x0000620000000a00 */
[----:B------:R-:W-:Y:S01]  /*1720*/  IMAD.U32 R5, RZ, RZ, UR5 ;  /* 0x00000005ff057e24 */ /* 0x000fe2000f8e00ff */
[----:B------:R-:W-:Y:S01]  /*1730*/  ULDC.64 UR4, c[0x4][0x70] ;  /* 0x01001c0000047ab9 */ /* 0x000fe20000000a00 */
[----:B------:R-:W-:Y:S02]  /*1740*/  IMAD.U32 R10, RZ, RZ, UR6 ;  /* 0x00000006ff0a7e24 */ /* 0x000fe4000f8e00ff */
[----:B------:R-:W-:Y:S02]  /*1750*/  IMAD.U32 R6, RZ, RZ, UR4 ;  /* 0x00000004ff067e24 */ /* 0x000fe4000f8e00ff */
[----:B------:R-:W-:-:S02]  /*1760*/  IMAD.U32 R7, RZ, RZ, UR5 ;  /* 0x00000005ff077e24 */ /* 0x000fc4000f8e00ff */
[----:B------:R-:W-:Y:S02]  /*1770*/  IMAD.U32 R11, RZ, RZ, UR7 ;  /* 0x00000007ff0b7e24 */ /* 0x000fe4000f8e00ff */
[----:B------:R-:W-:Y:S02]  /*1780*/  IMAD.MOV.U32 R8, RZ, RZ, 0x1e1 ;  /* 0x000001e1ff087424 */ /* 0x000fe400078e00ff */
[----:B------:R-:W-:Y:S02]  /*1790*/  IMAD.MOV.U32 R12, RZ, RZ, 0x1 ;  /* 0x00000001ff0c7424 */ /* 0x000fe400078e00ff */
[----:B0-----:R-:W-:-:S07]  /*17a0*/  IMAD.MOV.U32 R13, RZ, RZ, RZ ;  /* 0x000000ffff0d7224 */ /* 0x001fce00078e00ff */
[----:B------:R-:W-:-:S07]  /*17b0*/  LEPC R20, `(.L_x_14) ;  /* 0x000000001014794e */ /* 0x000fce0000000000 */
[----:B-1---5:R-:W-:Y:S05]  /*17c0*/  CALL.ABS.NOINC R14 ;  /* 0x000000000e007343 */ /* 0x022fea0003c00000 */
.L_x_14:
[----:B------:R-:W-:-:S04]  /*17d0*/  LOP3.LUT R0, R18, 0x1, RZ, 0xfc, !PT ;  /* 0x0000000112007812 */ /* 0x000fc800078efcff */
[----:B------:R-:W-:-:S13]  /*17e0*/  ISETP.NE.AND P0, PT, R0, 0x3, PT ;  /* 0x000000030000780c */ /* 0x000fda0003f05270 */
[----:B------:R-:W-:Y:S05]  /*17f0*/  @!P0 BRA `(.L_x_15) ;  /* 0x0000000000048947 */ /* 0x000fea0003800000 */
[----:B------:R-:W-:Y:S01]  /*1800*/  BPT.TRAP 0x1 ;  /* 0x000000040000795c */ /* 0x000fe20000300000 */
.L_x_15:
[----:B------:R-:W0:Y:S01]  /*1810*/  S2UR UR5, SR_CgaCtaId ;  /* 0x00000000000579c3 */ /* 0x000e220000008800 */
[----:B------:R-:W-:Y:S01]  /*1820*/  UMOV UR4, 0x400 ;  /* 0x0000040000047882 */ /* 0x000fe20000000000 */
[----:B------:R-:W-:Y:S02]  /*1830*/  IMAD.U32 R0, RZ, RZ, UR40 ;  /* 0x00000028ff007e24 */ /* 0x000fe4000f8e00ff */
[----:B------:R-:W-:-:S03]  /*1840*/  IMAD.U32 R3, RZ, RZ, UR41 ;  /* 0x00000029ff037e24 */ /* 0x000fc6000f8e00ff */
[----:B------:R-:W-:Y:S01]  /*1850*/  SHF.L.U32 R0, R0, 0x1f, RZ ;  /* 0x0000001f00007819 */ /* 0x000fe200000006ff */
[----:B0-----:R-:W-:-:S06]  /*1860*/  ULEA UR4, UR5, UR4, 0x18 ;  /* 0x0000000405047291 */ /* 0x001fcc000f8ec03f */
[----:B------:R-:W-:-:S04]  /*1870*/  IMAD.U32 R6, RZ, RZ, UR4 ;  /* 0x00000004ff067e24 */ /* 0x000fc8000f8e00ff */
[----:B------:R-:W-:-:S04]  /*1880*/  IMAD R3, R3, 0x8, R6 ;  /* 0x0000000803037824 */ /* 0x000fc800078e0206 */
[----:B------:R0:W1:Y:S01]  /*1890*/  SYNCS.PHASECHK.TRANS64.TRYWAIT P1, [R3+URZ], R0 ;  /* 0x00000000030075a7 */ /* 0x000062000802017f */
[----:B------:R-:W-:Y:S05]  /*18a0*/  @!P0 BRA `(.L_x_16) ;  /* 0x0000000000048947 */ /* 0x000fea0003800000 */
[----:B------:R-:W-:Y:S01]  /*18b0*/  BPT.TRAP 0x1 ;  /* 0x000000040000795c */ /* 0x000fe20000300000 */
.L_x_16:
[----:B------:R-:W-:-:S05]  /*18c0*/  IMAD.U32 R4, RZ, RZ, UR44 ;  /* 0x0000002cff047e24 */ /* 0x000fca000f8e00ff */
[----:B------:R-:W-:Y:S01]  /*18d0*/  ISETP.GE.AND P2, PT, R4, 0x1, PT ;  /* 0x000000010400780c */ /* 0x000fe20003f46270 */
[----:B-1----:R-:W-:-:S12]  /*18e0*/  @P1 BRA `(.L_x_17) ;  /* 0x0000000000081947 */ /* 0x002fd80003800000 */
[----:B------:R-:W1:Y:S02]  /*18f0*/  SYNCS.PHASECHK.TRANS64.TRYWAIT P1, [R3+URZ], R0 ;  /* 0x00000000030075a7 */ /* 0x000e64000802017f */
[----:B-1----:R-:W-:Y:S05]  /*1900*/  @!P1 BRA `(.L_x_18) ;  /* 0x0000005000809947 */ /* 0x002fea0003800000 */
.L_x_17:
[----:B------:R-:W-:Y:S05]  /*1910*/  WARPSYNC.ALL ;  /* 0x0000000000007948 */ /* 0x000fea0003800000 */
[----:B------:R-:W-:Y:S01]  /*1920*/  R2UR UR4, R6 ;  /* 0x00000000060472ca */ /* 0x000fe200000e0000 */
[----:B------:R-:W-:Y:S01]  /*1930*/  WARPGROUP.ARRIVE ;  /* 0x00000000000079c5 */ /* 0x000fe20000000000 */
[----:B------:R-:W-:Y:S01]  /*1940*/  UMOV UR5, 0xc0000010 ;  /* 0xc000001000057882 */ /* 0x000fe20000000000 */
[----:B------:R-:W-:-:S10]  /*1950*/  UMOV UR7, 0xc0000010 ;  /* 0xc000001000077882 */ /* 0x000fd40000000000 */
[----:B------:R-:W-:-:S04]  /*1960*/  UIADD3 UR4, UR4, 0x25300, URZ ;  /* 0x0002530004047890 */ /* 0x000fc8000fffe03f */
[----:B------:R-:W-:-:S04]  /*1970*/  USHF.R.U32.HI UR4, URZ, 0x4, UR4 ;  /* 0x000000043f047899 */ /* 0x000fc80008011604 */
[----:B------:R-:W-:-:S04]  /*1980*/  ULOP3.LUT UR4, UR4, 0x3fff, URZ, 0xc0, !UPT ;  /* 0x00003fff04047892 */ /* 0x000fc8000f8ec03f */
[----:B------:R-:W-:Y:S02]  /*1990*/  ULOP3.LUT UR9, UR4, 0x10000, URZ, 0xfc, !UPT ;  /* 0x0001000004097892 */ /* 0x000fe4000f8efc3f */
[----:B------:R-:W-:Y:S02]  /*19a0*/  ULEA UR4, UR41, UR45, 0x8 ;  /* 0x0000002d29047291 */ /* 0x000fe4000f8e403f */
[----:B------:R-:W-:-:S09]  /*19b0*/  ULEA UR6, UR41, UR9, 0x7 ;  /* 0x0000000929067291 */ /* 0x000fd2000f8e383f */
[----:B------:R-:W-:Y:S03]  /*19c0*/  IGMMA.64x64x32.S8.S8 R24, gdesc[UR4], RZ, !UPT, gsb0 ;  /* 0x01e00000041879f1 */ /* 0x000fe6000c0410ff */
[----:B------:R-:W-:Y:S02]  /*19d0*/  WARPGROUP.DEPBAR.LE gsb0, 0x0 ;  /* 0x00008000000079c5 */ /* 0x000fe40000010000 */
[----:B------:R-:W-:Y:S05]  /*19e0*/  @!P2 BRA `(.L_x_19) ;  /* 0x0000000000c8a947 */ /* 0x000fea0003800000 */
[----:B------:R-:W-:Y:S01]  /*19f0*/  UIADD3 UR4, UR41, 0x1, URZ ;  /* 0x0000000129047890 */ /* 0x000fe2000fffe03f */
[----:B01----:R-:W-:Y:S02]  /*1a00*/  IMAD.U32 R0, RZ, RZ, UR44 ;  /* 0x0000002cff007e24 */ /* 0x003fe4000f8e00ff */
[----:B------:R-:W-:Y:S01]  /*1a10*/  IMAD.U32 R3, RZ, RZ, UR41 ;  /* 0x00000029ff037e24 */ /* 0x000fe2000f8e00ff */
[----:B------:R-:W-:-:S04]  /*1a20*/  UISETP.NE.AND UP0, UPT, UR4, 0x25, UPT ;  /* 0x000000250400788c */ /* 0x000fc8000bf05270 */
[----:B------:R-:W-:Y:S02]  /*1a30*/  USEL UR5, URZ, 0x1, UP0 ;  /* 0x000000013f057887 */ /* 0x000fe40008000000 */
[----:B------:R-:W-:Y:S02]  /*1a40*/  USEL UR8, UR4, URZ, UP0 ;  /* 0x0000003f04087287 */ /* 0x000fe40008000000 */
[----:B------:R-:W-:-:S06]  /*1a50*/  ULOP3.LUT UR5, UR40, UR5, URZ, 0x3c, !UPT ;  /* 0x0000000528057292 */ /* 0x000fcc000f8e3c3f */
[----:B------:R-:W-:-:S07]  /*1a60*/  IMAD.U32 R7, RZ, RZ, UR5 ;  /* 0x00000005ff077e24 */ /* 0x000fce000f8e00ff */
.L_x_26:
[----:B0-----:R-:W-:Y:S05]  /*1a70*/  @!P0 BRA `(.L_x_20) ;  /* 0x0000000000048947 */ /* 0x001fea0003800000 */
[----:B------:R-:W-:Y:S01]  /*1a80*/  BPT.TRAP 0x1 ;  /* 0x000000040000795c */ /* 0x000fe20000300000 */
.L_x_20:
[----:B------:R-:W0:Y:S01]  /*1a90*/  S2UR UR5, SR_CgaCtaId ;  /* 0x00000000000579c3 */ /* 0x000e220000008800 */
[----:B------:R-:W-:Y:S01]  /*1aa0*/  UMOV UR4, 0x400 ;  /* 0x0000040000047882 */ /* 0x000fe20000000000 */
[----:B------:R-:W-:Y:S01]  /*1ab0*/  IMAD.U32 R5, RZ, RZ, UR8 ;  /* 0x00000008ff057e24 */ /* 0x000fe2000f8e00ff */
[----:B------:R-:W-:Y:S01]  /*1ac0*/  SHF.L.U32 R4, R7, 0x1f, RZ ;  /* 0x0000001f07047819 */ /* 0x000fe200000006ff */
[----:B0-----:R-:W-:-:S06]  /*1ad0*/  ULEA UR4, UR5, UR4, 0x18 ;  /* 0x0000000405047291 */ /* 0x001fcc000f8ec03f */
[----:B------:R-:W-:-:S04]  /*1ae0*/  IMAD.U32 R6, RZ, RZ, UR4 ;  /* 0x00000004ff067e24 */ /* 0x000fc8000f8e00ff */
[----:B------:R-:W-:-:S04]  /*1af0*/  IMAD R5, R5, 0x8, R6 ;  /* 0x0000000805057824 */ /* 0x000fc800078e0206 */
[----:B------:R0:W1:Y:S01]  /*1b00*/  SYNCS.PHASECHK.TRANS64.TRYWAIT P1, [R5+URZ], R4 ;  /* 0x00000004050075a7 */ /* 0x000062000802017f */
[----:B------:R-:W-:Y:S05]  /*1b10*/  @!P0 BRA `(.L_x_21) ;  /* 0x0000000000048947 */ /* 0x000fea0003800000 */
[----:B------:R-:W-:Y:S01]  /*1b20*/  BPT.TRAP 0x1 ;  /* 0x000000040000795c */ /* 0x000fe20000300000 */
.L_x_21:
[----:B-1----:R-:W-:Y:S05]  /*1b30*/  @P1 BRA `(.L_x_22) ;  /* 0x0000000000081947 */ /* 0x002fea0003800000 */
[----:B------:R-:W1:Y:S02]  /*1b40*/  SYNCS.PHASECHK.TRANS64.TRYWAIT P1, [R5+URZ], R4 ;  /* 0x00000004050075a7 */ /* 0x000e64000802017f */
[----:B-1----:R-:W-:Y:S05]  /*1b50*/  @!P1 BRA `(.L_x_23) ;  /* 0x0000005000009947 */ /* 0x002fea0003800000 */
.L_x_22:
[----:B------:R-:W-:Y:S01]  /*1b60*/  ULEA UR4, UR8, UR45, 0x8 ;  /* 0x0000002d08047291 */ /* 0x000fe2000f8e403f */
[----:B------:R-:W-:Y:S01]  /*1b70*/  WARPGROUP.ARRIVE ;  /* 0x00000000000079c5 */ /* 0x000fe20000000000 */
[----:B------:R-:W-:Y:S01]  /*1b80*/  ULEA UR6, UR8, UR9, 0x7 ;  /* 0x0000000908067291 */ /* 0x000fe2000f8e383f */
[----:B------:R-:W-:Y:S01]  /*1b90*/  UMOV UR5, 0xc0000010 ;  /* 0xc000001000057882 */ /* 0x000fe20000000000 */
[----:B------:R-:W-:-:S07]  /*1ba0*/  UMOV UR7, 0xc0000010 ;  /* 0xc000001000077882 */ /* 0x000fce0000000000 */
[----:B------:R-:W-:Y:S03]  /*1bb0*/  IGMMA.64x64x32.S8.S8 R24, gdesc[UR4], R24, gsb0 ;  /* 0x01e00000041879f1 */ /* 0x000fe60008041018 */
[----:B------:R-:W-:Y:S02]  /*1bc0*/  WARPGROUP.DEPBAR.LE gsb0, 0x0 ;  /* 0x00008000000079c5 */ /* 0x000fe40000010000 */
[----:B------:R-:W-:Y:S05]  /*1bd0*/  @!P0 BRA `(.L_x_24) ;  /* 0x0000000000048947 */ /* 0x000fea0003800000 */
[----:B------:R-:W-:Y:S01]  /*1be0*/  BPT.TRAP 0x1 ;  /* 0x000000040000795c */ /* 0x000fe20000300000 */
.L_x_24:
[----:B01----:R-:W-:Y:S01]  /*1bf0*/  IMAD R4, R3, 0x8, R6 ;  /* 0x0000000803047824 */ /* 0x003fe200078e0206 */
[----:B------:R-:W-:-:S03]  /*1c00*/  ISETP.GT.U32.AND P1, PT, R18, 0x1, PT ;  /* 0x000000011200780c */ /* 0x000fc60003f24070 */
[----:B------:R-:W-:-:S05]  /*1c10*/  VIADD R4, R4, 0x128 ;  /* 0x0000012804047836 */ /* 0x000fca0000000000 */
[----:B------:R-:W-:-:S04]  /*1c20*/  PRMT R4, RZ, 0x654, R4 ;  /* 0x00000654ff047816 */ /* 0x000fc80000000004 */
[----:B------:R0:W-:Y:S01]  /*1c30*/  SYNCS.ARRIVE.TRANS64.RED.A1T0 RZ, [R4+URZ], RZ ;  /* 0x000000ff04ff79a7 */ /* 0x0001e2000810043f */
[----:B------:R-:W-:Y:S05]  /*1c40*/  @P1 BRA `(.L_x_25) ;  /* 0x0000000000041947 */ /* 0x000fea0003800000 */
[----:B------:R-:W-:Y:S01]  /*1c50*/  BPT.TRAP 0x1 ;  /* 0x000000040000795c */ /* 0x000fe20000300000 */
.L_x_25:
[----:B------:R-:W-:Y:S01]  /*1c60*/  UIADD3 UR8, UR8, 0x1, URZ ;  /* 0x0000000108087890 */ /* 0x000fe2000fffe03f */
[C---:B------:R-:W-:Y:S01]  /*1c70*/  ISETP.GT.AND P2, PT, R0.reuse, 0x1, PT ;  /* 0x000000010000780c */ /* 0x040fe20003f44270 */
[----:B------:R-:W-:Y:S02]  /*1c80*/  VIADD R3, R3, 0x1 ;  /* 0x0000000103037836 */ /* 0x000fe40000000000 */
[----:B------:R-:W-:Y:S01]  /*1c90*/  UISETP.NE.AND UP0, UPT, UR8, 0x25, UPT ;  /* 0x000000250800788c */ /* 0x000fe2000bf05270 */
[----:B------:R-:W-:Y:S02]  /*1ca0*/  VIADD R0, R0, 0xffffffff ;  /* 0xffffffff00007836 */ /* 0x000fe40000000000 */
[C---:B------:R-:W-:Y:S01]  /*1cb0*/  ISETP.NE.AND P1, PT, R3.reuse, 0x25, PT ;  /* 0x000000250300780c */ /* 0x040fe20003f25270 */
[----:B------:R-:W-:Y:S02]  /*1cc0*/  USEL UR4, URZ, 0x1, UP0 ;  /* 0x000000013f047887 */ /* 0x000fe40008000000 */
[----:B------:R-:W-:Y:S01]  /*1cd0*/  USEL UR8, UR8, URZ, UP0 ;  /* 0x0000003f08087287 */ /* 0x000fe20008000000 */
[----:B------:R-:W-:-:S03]  /*1ce0*/  SEL R3, R3, RZ, P1 ;  /* 0x000000ff03037207 */ /* 0x000fc60000800000 */
[----:B------:R-:W-:Y:S01]  /*1cf0*/  LOP3.LUT R7, R7, UR4, RZ, 0x3c, !PT ;  /* 0x0000000407077c12 */ /* 0x000fe2000f8e3cff */
[----:B------:R-:W-:Y:S07]  /*1d00*/  @P2 BRA `(.L_x_26) ;  /* 0xfffffffc00582947 */ /* 0x000fee000383ffff */
.L_x_19:
[----:B01----:R-:W0:Y:S02]  /*1d10*/  LDC R0, c[0x0][0x28c] ;  /* 0x0000a300ff007b82 */ /* 0x003e240000000800 */
[----:B0-----:R-:W-:-:S13]  /*1d20*/  ISETP.GE.AND P1, PT, R0, 0x1, PT ;  /* 0x000000010000780c */ /* 0x001fda0003f26270 */
[----:B------:R-:W-:Y:S05]  /*1d30*/  @!P1 BRA `(.L_x_27) ;  /* 0x0000000000409947 */ /* 0x000fea0003800000 */
[----:B------:R-:W-:Y:S05]  /*1d40*/  @!P0 BRA `(.L_x_28) ;  /* 0x0000000000048947 */ /* 0x000fea0003800000 */
[----:B------:R-:W-:Y:S01]  /*1d50*/  BPT.TRAP 0x1 ;  /* 0x000000040000795c */ /* 0x000fe20000300000 */
.L_x_28:
[----:B------:R-:W-:Y:S01]  /*1d60*/  UIADD3 UR6, UR44, UR41, URZ ;  /* 0x000000292c067290 */ /* 0x000fe2000fffe03f */
[----:B------:R-:W-:-:S03]  /*1d70*/  ISETP.GT.U32.AND P0, PT, R18, 0x1, PT ;  /* 0x000000011200780c */ /* 0x000fc60003f04070 */
[----:B------:R-:W-:-:S04]  /*1d80*/  UIMAD.WIDE.U32 UR4, UR6, -0x45306eb3, URZ ;  /* 0xbacf914d060478a5 */ /* 0x000fc8000f8e003f */
[----:B------:R-:W-:-:S04]  /*1d90*/  UIADD3 UR4, UR6, -UR5, URZ ;  /* 0x8000000506047290 */ /* 0x000fc8000fffe03f */
[----:B------:R-:W-:-:S04]  /*1da0*/  ULEA.HI UR4, UR4, UR5, URZ, 0x1f ;  /* 0x0000000504047291 */ /* 0x000fc8000f8ff83f */
[----:B------:R-:W-:-:S04]  /*1db0*/  USHF.R.U32.HI UR4, URZ, 0x5, UR4 ;  /* 0x000000053f047899 */ /* 0x000fc80008011604 */
[----:B------:R-:W-:-:S06]  /*1dc0*/  UIMAD UR4, UR4, -0x25, UR6 ;  /* 0xffffffdb040478a4 */ /* 0x000fcc000f8e0206 */
[----:B------:R-:W-:-:S04]  /*1dd0*/  IMAD.U32 R3, RZ, RZ, UR4 ;  /* 0x00000004ff037e24 */ /* 0x000fc8000f8e00ff */
[----:B------:R-:W-:-:S04]  /*1de0*/  IMAD R0, R3, 0x8, R6 ;  /* 0x0000000803007824 */ /* 0x000fc800078e0206 */
[----:B------:R-:W-:-:S05]  /*1df0*/  VIADD R0, R0, 0x128 ;  /* 0x0000012800007836 */ /* 0x000fca0000000000 */
[----:B------:R-:W-:-:S04]  /*1e00*/  PRMT R0, RZ, 0x654, R0 ;  /* 0x00000654ff007816 */ /* 0x000fc80000000000 */
[----:B------:R0:W-:Y:S01]  /*1e10*/  SYNCS.ARRIVE.TRANS64.RED.A1T0 RZ, [R0+URZ], RZ ;  /* 0x000000ff00ff79a7 */ /* 0x0001e2000810043f */
[----:B------:R-:W-:Y:S05]  /*1e20*/  @P0 BRA `(.L_x_27) ;  /* 0x0000000000040947 */ /* 0x000fea0003800000 */
[----:B------:R-:W-:Y:S01]  /*1e30*/  BPT.TRAP 0x1 ;  /* 0x000000040000795c */ /* 0x000fe20000300000 */
.L_x_27:
[----:B------:R-:W-:Y:S01]  /*1e40*/  UISETP.GE.U32.AND UP1, UPT, UR43, 0x25, UPT ;  /* 0x000000252b00788c */ /* 0x000fe2000bf26070 */
[----:B------:R-:W-:Y:S01]  /*1e50*/  IMAD.SHL.U32 R66, R66, 0x40, RZ ;  /* 0x0000004042427824 */ /* 0x000fe200078e00ff */
[----:B------:R-:W-:Y:S01]  /*1e60*/  UIADD3 UR41, UR43, UR41, URZ ;  /* 0x000000292b297290 */ /* 0x000fe2000fffe03f */
[----:B------:R-:W-:Y:S01]  /*1e70*/  IMAD.SHL.U32 R10, R67, 0x80, RZ ;  /* 0x00000080430a7824 */ /* 0x000fe200078e00ff */
[----:B------:R-:W-:Y:S01]  /*1e80*/  ULDC UR7, c[0x0][0x288] ;  /* 0x0000a20000077ab9 */ /* 0x000fe20000000800 */
[----:B0-----:R-:W-:Y:S01]  /*1e90*/  IMAD.MOV.U32 R0, RZ, RZ, -0x1 ;  /* 0xffffffffff007424 */ /* 0x001fe200078e00ff */
[----:B------:R-:W-:Y:S01]  /*1ea0*/  UISETP.GT.U32.AND UP0, UPT, UR41, 0x24, UPT ;  /* 0x000000242900788c */ /* 0x000fe2000bf04070 */
[----:B------:R-:W-:-:S03]  /*1eb0*/  ISETP.GE.AND P0, PT, R66, UR7, PT ;  /* 0x0000000742007c0c */ /* 0x000fc6000bf06270 */
[----:B------:R-:W-:Y:S02]  /*1ec0*/  UISETP.LT.U32.AND UP0, UPT, UR43, 0x25, UP0 ;  /* 0x000000252b00788c */ /* 0x000fe40008701070 */
[----:B------:R-:W-:Y:S02]  /*1ed0*/  @UP1 UIMAD.WIDE.U32 UR4, UR41, -0x45306eb3, URZ ;  /* 0xbacf914d290418a5 */ /* 0x000fe4000f8e003f */
[----:B------:R-:W-:Y:S02]  /*1ee0*/  USEL UR6, URZ, 0x1, !UP0 ;  /* 0x000000013f067887 */ /* 0x000fe4000c000000 */
[----:B------:R-:W-:Y:S02]  /*1ef0*/  @UP1 UIADD3 UR4, UR41, -UR5, URZ ;  /* 0x8000000529041290 */ /* 0x000fe4000fffe03f */
[----:B------:R-:W-:Y:S02]  /*1f00*/  ULOP3.LUT UR40, UR40, UR6, URZ, 0x3c, !UPT ;  /* 0x0000000628287292 */ /* 0x000fe4000f8e3c3f */
[----:B------:R-:W-:-:S03]  /*1f10*/  @UP1 ULEA.HI UR4, UR4, UR5, URZ, 0x1f ;  /* 0x0000000504041291 */ /* 0x000fc6000f8ff83f */
[----:B------:R-:W-:Y:S01]  /*1f20*/  ULDC UR5, c[0x0][0x284] ;  /* 0x0000a10000057ab9 */ /* 0x000fe20000000800 */
[----:B------:R-:W-:Y:S01]  /*1f30*/  @UP1 USHF.R.U32.HI UR4, URZ, 0x5, UR4 ;  /* 0x000000053f041899 */ /* 0x000fe20008011604 */
[----:B------:R-:W-:-:S03]  /*1f40*/  ISETP.GE.OR P0, PT, R10, UR5, P0 ;  /* 0x000000050a007c0c */ /* 0x000fc60008706670 */
[----:B------:R-:W-:-:S10]  /*1f50*/  @UP1 ULOP3.LUT UR40, UR40, 0x1, UR4, 0x78, !UPT ;  /* 0x0000000128281892 */ /* 0x000fd4000f8e7804 */
[----:B------:R-:W-:Y:S05]  /*1f60*/  @P0 BRA `(.L_x_29) ;  /* 0x0000001c00380947 */ /* 0x000fea0003800000 */
[----:B------:R-:W0:Y:S01]  /*1f70*/  LDC.64 R12, c[0x0][0x5c8] ;  /* 0x00017200ff0c7b82 */ /* 0x000e220000000a00 */
[----:B------:R-:W-:Y:S01]  /*1f80*/  SHF.R.S32.HI R11, RZ, 0x1f, R65 ;  /* 0x0000001fff0b7819 */ /* 0x000fe20000011441 */
[----:B------:R-:W-:Y:S01]  /*1f90*/  ULDC.64 UR4, c[0x0][0x5d0] ;  /* 0x0001740000047ab9 */ /* 0x000fe20000000a00 */
[----:B------:R-:W-:Y:S01]  /*1fa0*/  LOP3.LUT R8, R66, 0x6, R59, 0xf8, !PT ;  /* 0x0000000642087812 */ /* 0x000fe200078ef83b */
[----:B------:R-:W-:Y:S01]  /*1fb0*/  IMAD.WIDE R14, R67, 0x80, R22 ;  /* 0x00000080430e7825 */ /* 0x000fe200078e0216 */
[----:B------:R-:W-:Y:S02]  /*1fc0*/  BSSY B0, `(.L_x_29) ;  /* 0x00001c8000007945 */ /* 0x000fe40003800000 */
[----:B------:R-:W-:Y:S01]  /*1fd0*/  SHF.R.S32.HI R9, RZ, 0x1f, R8 ;  /* 0x0000001fff097819 */ /* 0x000fe20000011408 */
[----:B------:R-:W-:Y:S02]  /*1fe0*/  IMAD R4, R11, UR4, RZ ;  /* 0x000000040b047c24 */ /* 0x000fe4000f8e02ff */
[----:B------:R-:W-:-:S02]  /*1ff0*/  IMAD.IADD R70, R63, 0x1, -R10 ;  /* 0x000000013f467824 */ /* 0x000fc400078e0a0a */
[C---:B------:R-:W-:Y:S02]  /*2000*/  IMAD R3, R65.reuse, UR5, R4 ;  /* 0x0000000541037c24 */ /* 0x040fe4000f8e0204 */
[----:B------:R-:W-:Y:S01]  /*2010*/  IMAD.WIDE.U32 R4, R65, UR4, R8 ;  /* 0x0000000441047c25 */ /* 0x000fe2000f8e0008 */
[----:B------:R-:W-:-:S03]  /*2020*/  ULDC.64 UR4, c[0x0][0x5c0] ;  /* 0x0001700000047ab9 */ /* 0x000fc60000000a00 */
[----:B------:R-:W-:Y:S02]  /*2030*/  IMAD.IADD R5, R5, 0x1, R3 ;  /* 0x0000000105057824 */ /* 0x000fe400078e0203 */
[----:B------:R-:W-:Y:S02]  /*2040*/  IMAD.IADD R71, R57, 0x1, -R66 ;  /* 0x0000000139477824 */ /* 0x000fe400078e0a42 */
[-C--:B0-----:R-:W-:Y:S02]  /*2050*/  IMAD R3, R15, R12.reuse, RZ ;  /* 0x0000000c0f037224 */ /* 0x081fe400078e02ff */
[----:B------:R-:W-:-:S04]  /*2060*/  IMAD.WIDE.U32 R4, R14, R12, R4 ;  /* 0x0000000c0e047225 */ /* 0x000fc800078e0004 */
[----:B------:R-:W-:Y:S01]  /*2070*/  IMAD R3, R14, R13, R3 ;  /* 0x0000000d0e037224 */ /* 0x000fe200078e0203 */
[----:B------:R-:W-:-:S04]  /*2080*/  IADD3 R6, P0, R4, UR4, RZ ;  /* 0x0000000404067c10 */ /* 0x000fc8000ff1e0ff */
[----:B------:R-:W-:Y:S02]  /*2090*/  IADD3.X R7, R5, UR5, R3, P0, !PT ;  /* 0x0000000505077c10 */ /* 0x000fe400087fe403 */
[----:B-----5:R-:W-:Y:S02]  /*20a0*/  ISETP.NE.AND P0, PT, R56, RZ, PT ;  /* 0x000000ff3800720c */ /* 0x020fe40003f05270 */
[----:B------:R-:W-:-:S04]  /*20b0*/  LEA R4, P1, R12, R6, 0x3 ;  /* 0x000000060c047211 */ /* 0x000fc800078218ff */
[----:B------:R-:W-:-:S07]  /*20c0*/  LEA.HI.X R5, R12, R7, R13, 0x3, P1 ;  /* 0x000000070c057211 */ /* 0x000fce00008f1c0d */
[----:B------:R-:W-:Y:S05]  /*20d0*/  @!P0 BRA `(.L_x_30) ;  /* 0x0000001400188947 */ /* 0x000fea0003800000 */
[----:B------:R-:W0:Y:S01]  /*20e0*/  LDC.64 R66, c[0x0][0x5b0] ;  /* 0x00016c00ff427b82 */ /* 0x000e220000000a00 */
[----:B------:R-:W-:Y:S01]  /*20f0*/  ULDC.64 UR4, c[0x0][0x5b8] ;  /* 0x00016e0000047ab9 */ /* 0x000fe20000000a00 */
[----:B------:R-:W-:Y:S01]  /*2100*/  ISETP.GE.AND P3, PT, R71, 0x1, PT ;  /* 0x000000014700780c */ /* 0x000fe20003f66270 */
[----:B------:R-:W-:Y:S01]  /*2110*/  IMAD R10, R11, UR4, RZ ;  /* 0x000000040b0a7c24 */ /* 0x000fe2000f8e02ff */
[----:B------:R-:W-:Y:S01]  /*2120*/  BSSY B1, `(.L_x_31) ;  /* 0x000000e000017945 */ /* 0x000fe20003800000 */
[C---:B------:R-:W-:Y:S01]  /*2130*/  IMAD.WIDE.U32 R20, R65.reuse, UR4, R8 ;  /* 0x0000000441147c25 */ /* 0x040fe2000f8e0008 */
[----:B------:R-:W-:Y:S02]  /*2140*/  ISETP.LT.OR P1, PT, R70, 0x1, !P3 ;  /* 0x000000014600780c */ /* 0x000fe40005f21670 */
[----:B------:R-:W1:Y:S01]  /*2150*/  LDC.64 R68, c[0x0][0x5a8] ;  /* 0x00016a00ff447b82 */ /* 0x000e620000000a00 */
[----:B------:R-:W-:Y:S02]  /*2160*/  IMAD R13, R65, UR5, R10 ;  /* 0x00000005410d7c24 */ /* 0x000fe4000f8e020a */
[----:B------:R-:W-:-:S02]  /*2170*/  IMAD.MOV.U32 R12, RZ, RZ, R20 ;  /* 0x000000ffff0c7224 */ /* 0x000fc400078e0014 */
[----:B------:R-:W-:Y:S02]  /*2180*/  IMAD.IADD R13, R21, 0x1, R13 ;  /* 0x00000001150d7824 */ /* 0x000fe400078e020d */
[-C--:B0-----:R-:W-:Y:S02]  /*2190*/  IMAD R3, R15, R66.reuse, RZ ;  /* 0x000000420f037224 */ /* 0x081fe400078e02ff */
[----:B------:R-:W-:-:S04]  /*21a0*/  IMAD.WIDE.U32 R8, R14, R66, R12 ;  /* 0x000000420e087225 */ /* 0x000fc800078e000c */
[----:B------:R-:W-:Y:S01]  /*21b0*/  IMAD R65, R14, R67, R3 ;  /* 0x000000430e417224 */ /* 0x000fe200078e0203 */
[----:B-1----:R-:W-:-:S04]  /*21c0*/  IADD3 R8, P0, R8, R68, RZ ;  /* 0x0000004408087210 */ /* 0x002fc80007f1e0ff */
[----:B------:R-:W-:Y:S01]  /*21d0*/  IADD3.X R9, R69, R9, R65, P0, !PT ;  /* 0x0000000945097210 */ /* 0x000fe200007fe441 */
[----:B------:R-:W-:Y:S08]  /*21e0*/  @P1 BRA `(.L_x_32) ;  /* 0x0000000000041947 */ /* 0x000ff00003800000 */
[----:B------:R0:W5:Y:S02]  /*21f0*/  LDG.E.U8 R64, desc[UR38][R8.64] ;  /* 0x0000002608407981 */ /* 0x000164000c1e1100 */
.L_x_32:
[----:B------:R-:W-:Y:S05]  /*2200*/  BSYNC B1 ;  /* 0x0000000000017941 */ /* 0x000fea0003800000 */
.L_x_31:
[----:B-----5:R-:W-:Y:S01]  /*2210*/  LOP3.LUT R3, R64, 0xffff, RZ, 0xc0, !PT ;  /* 0x0000ffff40037812 */ /* 0x020fe200078ec0ff */
[C---:B------:R-:W-:Y:S01]  /*2220*/  IMAD.SHL.U32 R10, R66.reuse, 0x8, RZ ;  /* 0x00000008420a7824 */ /* 0x040fe200078e00ff */
[----:B------:R-:W-:Y:S01]  /*2230*/  SHF.L.U64.HI R11, R66, 0x3, R67 ;  /* 0x00000003420b7819 */ /* 0x000fe20000010243 */
[----:B------:R-:W-:Y:S01]  /*2240*/  BSSY B1, `(.L_x_33) ;  /* 0x000000e000017945 */ /* 0x000fe20003800000 */
[----:B------:R-:W-:Y:S02]  /*2250*/  PRMT R3, R3, 0x8880, RZ ;  /* 0x0000888003037816 */ /* 0x000fe400000000ff */
[----:B------:R-:W-:Y:S01]  /*2260*/  ISETP.GE.AND P2, PT, R71, 0x2, PT ;  /* 0x000000024700780c */ /* 0x000fe20003f46270 */
[----:B------:R-:W-:-:S03]  /*2270*/  IMAD.WIDE.U32 R10, R14, R66, R10 ;  /* 0x000000420e0a7225 */ /* 0x000fc600078e000a */
[----:B------:R-:W-:Y:S01]  /*2280*/  ISETP.LT.OR P0, PT, R70, 0x1, !P2 ;  /* 0x000000014600780c */ /* 0x000fe20005701670 */
[----:B------:R-:W-:Y:S01]  /*2290*/  IMAD R14, R3, R56, RZ ;  /* 0x00000038030e7224 */ /* 0x000fe200078e02ff */
[----:B------:R-:W-:Y:S01]  /*22a0*/  IADD3 R10, P4, P5, R20, R68, R10 ;  /* 0x00000044140a7210 */ /* 0x000fe20007d9e00a */
[----:B------:R-:W-:Y:S02]  /*22b0*/  IMAD.IADD R15, R65, 0x1, R11 ;  /* 0x00000001410f7824 */ /* 0x000fe400078e020b */
[----:B------:R-:W-:-:S05]  /*22c0*/  @!P1 IMAD R3, R24, R19, R14 ;  /* 0x0000001318039224 */ /* 0x000fca00078e020e */
[----:B------:R1:W-:Y:S03]  /*22d0*/  @!P1 STG.E.U8 desc[UR38][R6.64], R3 ;  /* 0x0000000306009986 */ /* 0x0003e6000c101126 */
[----:B------:R-:W-:Y:S05]  /*22e0*/  @P0 BRA `(.L_x_34) ;  /* 0x00000000000c0947 */ /* 0x000fea0003800000 */
[----:B------:R-:W1:Y:S02]  /*22f0*/  LDG.E.U8 R64, desc[UR38][R8.64+0x1] ;  /* 0x0000012608407981 */ /* 0x000e64000c1e1100 */
[----:B-1----:R-:W-:-:S05]  /*2300*/  PRMT R3, R64, 0x8880, RZ ;  /* 0x0000888040037816 */ /* 0x002fca00000000ff */
[----:B------:R-:W-:-:S07]  /*2310*/  IMAD R14, R3, R56, RZ ;  /* 0x00000038030e7224 */ /* 0x000fce00078e02ff */
.L_x_34:
[----:B------:R-:W-:Y:S05]  /*2320*/  BSYNC B1 ;  /* 0x0000000000017941 */ /* 0x000fea0003800000 */
.L_x_33:
[C---:B------:R-:W-:Y:S01]  /*2330*/  ISETP.LT.OR P3, PT, R70.reuse, 0x9, !P3 ;  /* 0x000000094600780c */ /* 0x040fe20005f61670 */
[----:B------:R-:W-:Y:S01]  /*2340*/  @!P0 IMAD R25, R25, R19, R14 ;  /* 0x0000001319198224 */ /* 0x000fe200078e020e */
[----:B------:R-:W-:Y:S01]  /*2350*/  ISETP.GE.AND P1, PT, R71, 0x9, PT ;  /* 0x000000094700780c */ /* 0x000fe20003f26270 */
[----:B------:R-:W-:Y:S01]  /*2360*/  BSSY B1, `(.L_x_35) ;  /* 0x000000b000017945 */ /* 0x000fe20003800000 */
[----:B------:R-:W-:Y:S02]  /*2370*/  IADD3.X R11, R13, R69, R15, P4, P5 ;  /* 0x000000450d0b7210 */ /* 0x000fe400027ea40f */
[----:B------:R2:W-:Y:S01]  /*2380*/  @!P0 STG.E.U8 desc[UR38][R6.64+0x1], R25 ;  /* 0x0000011906008986 */ /* 0x0005e2000c101126 */
[----:B------:R-:W-:Y:S02]  /*2390*/  ISETP.GE.AND P0, PT, R71, 0xa, PT ;  /* 0x0000000a4700780c */ /* 0x000fe40003f06270 */
[C---:B------:R-:W-:Y:S02]  /*23a0*/  ISETP.LT.OR P2, PT, R70.reuse, 0x9, !P2 ;  /* 0x000000094600780c */ /* 0x040fe40005741670 */
[----:B------:R-:W-:-:S02]  /*23b0*/  ISETP.LT.OR P5, PT, R70, 0x1, !P1 ;  /* 0x000000014600780c */ /* 0x000fc40004fa1670 */
[----:B------:R-:W-:Y:S01]  /*23c0*/  ISETP.LT.OR P4, PT, R70, 0x1, !P0 ;  /* 0x000000014600780c */ /* 0x000fe20004781670 */
[----:B------:R-:W-:-:S12]  /*23d0*/  @P3 BRA `(.L_x_36) ;  /* 0x00000000000c3947 */ /* 0x000fd80003800000 */
[----:B------:R-:W1:Y:S02]  /*23e0*/  LDG.E.U8 R64, desc[UR38][R10.64] ;  /* 0x000000260a407981 */ /* 0x000e64000c1e1100 */
[----:B-1----:R-:W-:-:S05]  /*23f0*/  PRMT R3, R64, 0x8880, RZ ;  /* 0x0000888040037816 */ /* 0x002fca00000000ff */
[----:B------:R-:W-:-:S07]  /*2400*/  IMAD R14, R3, R56, RZ ;  /* 0x00000038030e7224 */ /* 0x000fce00078e02ff */
.L_x_36:
[----:B------:R-:W-:Y:S05]  /*2410*/  BSYNC B1 ;  /* 0x0000000000017941 */ /* 0x000fea0003800000 */
.L_x_35:
[----:B-1----:R-:W-:Y:S01]  /*2420*/  @!P3 IMAD R3, R26, R19, R14 ;  /* 0x000000131a03b224 */ /* 0x002fe200078e020e */
[----:B------:R-:W-:Y:S04]  /*2430*/  BSSY B1, `(.L_x_37) ;  /* 0x0000006000017945 */ /* 0x000fe80003800000 */
[----:B------:R1:W-:Y:S01]  /*2440*/  @!P3 STG.E.U8 desc[UR38][R4.64], R3 ;  /* 0x000000030400b986 */ /* 0x0003e2000c101126 */
[----:B------:R-:W-:Y:S05]  /*2450*/  @P2 BRA `(.L_x_38) ;  /* 0x00000000000c2947 */ /* 0x000fea0003800000 */
[----:B------:R-:W1:Y:S02]  /*2460*/  LDG.E.U8 R64, desc[UR38][R10.64+0x1] ;  /* 0x000001260a407981 */ /* 0x000e64000c1e1100 */
[----:B-1----:R-:W-:-:S05]  /*2470*/  PRMT R3, R64, 0x8880, RZ ;  /* 0x0000888040037816 */ /* 0x002fca00000000ff */
[----:B------:R-:W-:-:S07]  /*2480*/  IMAD R14, R3, R56, RZ ;  /* 0x00000038030e7224 */ /* 0x000fce00078e02ff */
.L_x_38:
[----:B------:R-:W-:Y:S05]  /*2490*/  BSYNC B1 ;  /* 0x0000000000017941 */ /* 0x000fea0003800000 */
.L_x_37:
[----:B------:R-:W-:Y:S01]  /*24a0*/  @!P2 IMAD R27, R27, R19, R14 ;  /* 0x000000131b1ba224 */ /* 0x000fe200078e020e */
[----:B------:R-:W-:Y:S04]  /*24b0*/  BSSY B1, `(.L_x_39) ;  /* 0x0000006000017945 */ /* 0x000fe80003800000 */
[----:B------:R3:W-:Y:S01]  /*24c0*/  @!P2 STG.E.U8 desc[UR38][R4.64+0x1], R27 ;  /* 0x0000011b0400a986 */ /* 0x0007e2000c101126 */
[----:B------:R-:W-:Y:S05]  /*24d0*/  @P5 BRA `(.L_x_40) ;  /* 0x00000000000c5947 */ /* 0x000fea0003800000 */
[----:B------:R-:W1:Y:S02]  /*24e0*/  LDG.E.U8 R64, desc[UR38][R8.64+0x8] ;  /* 0x0000082608407981 */ /* 0x000e64000c1e1100 */
[----:B-1----:R-:W-:-:S05]  /*24f0*/  PRMT R3, R64, 0x8880, RZ ;  /* 0x0000888040037816 */ /* 0x002fca00000000ff */
[----:B------:R-:W-:-:S07]  /*2500*/  IMAD R14, R3, R56, RZ ;  /* 0x00000038030e7224 */ /* 0x000fce00078e02ff */
.L_x_40:
[----:B------:R-:W-:Y:S05]  /*2510*/  BSYNC B1 ;  /* 0x0000000000017941 */ /* 0x000fea0003800000 */
.L_x_39:
[----:B-1----:R-:W-:Y:S01]  /*2520*/  @!P5 IMAD R3, R28, R19, R14 ;  /* 0x000000131c03d224 */ /* 0x002fe200078e020e */
[----:B------:R-:W-:Y:S04]  /*2530*/  BSSY B1, `(.L_x_41) ;  /* 0x0000006000017945 */ /* 0x000fe80003800000 */
[----:B------:R1:W-:Y:S01]  /*2540*/  @!P5 STG.E.U8 desc[UR38][R6.64+0x8], R3 ;  /* 0x000008030600d986 */ /* 0x0003e2000c101126 */
[----:B------:R-:W-:Y:S05]  /*2550*/  @P4 BRA `(.L_x_42) ;  /* 0x00000000000c4947 */ /* 0x000fea0003800000 */
[----:B------:R-:W1:Y:S02]  /*2560*/  LDG.E.U8 R64, desc[UR38][R8.64+0x9] ;  /* 0x0000092608407981 */ /* 0x000e64000c1e1100 */
[----:B-1----:R-:W-:-:S05]  /*2570*/  PRMT R3, R64, 0x8880, RZ ;  /* 0x0000888040037816 */ /* 0x002fca00000000ff */
[----:B------:R-:W-:-:S07]  /*2580*/  IMAD R14, R3, R56, RZ ;  /* 0x00000038030e7224 */ /* 0x000fce00078e02ff */
.L_x_42:
[----:B------:R-:W-:Y:S05]  /*2590*/  BSYNC B1 ;  /* 0x0000000000017941 */ /* 0x000fea0003800000 */
.L_x_41:
[C---:B------:R-:W-:Y:S01]  /*25a0*/  ISETP.LT.OR P1, PT, R70.reuse, 0x9, !P1 ;  /* 0x000000094600780c */ /* 0x040fe20004f21670 */
[----:B------:R-:W-:Y:S01]  /*25b0*/  @!P4 IMAD R29, R29, R19, R14 ;  /* 0x000000131d1dc224 */ /* 0x000fe200078e020e */
[C---:B------:R-:W-:Y:S01]  /*25c0*/  ISETP.GE.AND P3, PT, R71.reuse, 0x11, PT ;  /* 0x000000114700780c */ /* 0x040fe20003f66270 */
[----:B------:R-:W-:Y:S01]  /*25d0*/  BSSY B1, `(.L_x_43) ;  /* 0x000000a000017945 */ /* 0x000fe20003800000 */
[----:B------:R-:W-:Y:S02]  /*25e0*/  ISETP.GE.AND P2, PT, R71, 0x12, PT ;  /* 0x000000124700780c */ /* 0x000fe40003f46270 */
[----:B------:R4:W-:Y:S01]  /*25f0*/  @!P4 STG.E.U8 desc[UR38][R6.64+0x9], R29 ;  /* 0x0000091d0600c986 */ /* 0x0009e2000c101126 */
[C---:B------:R-:W-:Y:S02]  /*2600*/  ISETP.LT.OR P0, PT, R70.reuse, 0x9, !P0 ;  /* 0x000000094600780c */ /* 0x040fe40004701670 */
[C---:B------:R-:W-:Y:S02]  /*2610*/  ISETP.LT.OR P5, PT, R70.reuse, 0x1, !P3 ;  /* 0x000000014600780c */ /* 0x040fe40005fa1670 */
[----:B------:R-:W-:-:S02]  /*2620*/  ISETP.LT.OR P4, PT, R70, 0x1, !P2 ;  /* 0x000000014600780c */ /* 0x000fc40005781670 */
[----:B------:R-:W-:Y:S11]  /*2630*/  @P1 BRA `(.L_x_44) ;  /* 0x00000000000c1947 */ /* 0x000ff60003800000 */
[----:B------:R-:W1:Y:S02]  /*2640*/  LDG.E.U8 R64, desc[UR38][R10.64+0x8] ;  /* 0x000008260a407981 */ /* 0x000e64000c1e1100 */
[----:B-1----:R-:W-:-:S05]  /*2650*/  PRMT R3, R64, 0x8880, RZ ;  /* 0x0000888040037816 */ /* 0x002fca00000000ff */
[----:B------:R-:W-:-:S07]  /*2660*/  IMAD R14, R3, R56, RZ ;  /* 0x00000038030e7224 */ /* 0x000fce00078e02ff */
.L_x_44:
[----:B------:R-:W-:Y:S05]  /*2670*/  BSYNC B1 ;  /* 0x0000000000017941 */ /* 0x000fea0003800000 */
.L_x_43:
[----:B-1----:R-:W-:Y:S01]  /*2680*/  @!P1 IMAD R3, R30, R19, R14 ;  /* 0x000000131e039224 */ /* 0x002fe200078e020e */
[----:B------:R-:W-:Y:S04]  /*2690*/  BSSY B1, `(.L_x_45) ;  /* 0x0000006000017945 */ /* 0x000fe80003800000 */
[----:B------:R1:W-:Y:S01]  /*26a0*/  @!P1 STG.E.U8 desc[UR38][R4.64+0x8], R3 ;  /* 0x0000080304009986 */ /* 0x0003e2000c101126 */
[----:B------:R-:W-:Y:S05]  /*26b0*/  @P0 BRA `(.L_x_46) ;  /* 0x00000000000c0947 */ /* 0x000fea0003800000 */
[----:B------:R-:W1:Y:S02]  /*26c0*/  LDG.E.U8 R64, desc[UR38][R10.64+0x9] ;  /* 0x000009260a407981 */ /* 0x000e64000c1e1100 */
[----:B-1----:R-:W-:-:S05]  /*26d0*/  PRMT R3, R64, 0x8880, RZ ;  /* 0x0000888040037816 */ /* 0x002fca00000000ff */
[----:B------:R-:W-:-:S07]  /*26e0*/  IMAD R14, R3, R56, RZ ;  /* 0x00000038030e7224 */ /* 0x000fce00078e02ff */
.L_x_46:
[----:B------:R-:W-:Y:S05]  /*26f0*/  BSYNC B1 ;  /* 0x0000000000017941 */ /* 0x000fea0003800000 */
.L_x_45:
[----:B------:R-:W-:Y:S01]  /*2700*/  @!P0 IMAD R31, R31, R19, R14 ;  /* 0x000000131f1f8224 */ /* 0x000fe200078e020e */
[----:B------:R-:W-:Y:S04]  /*2710*/  BSSY B1, `(.L_x_47) ;  /* 0x0000006000017945 */ /* 0x000fe80003800000 */
[----:B------:R0:W-:Y:S01]  /*2720*/  @!P0 STG.E.U8 desc[UR38][R4.64+0x9], R31 ;  /* 0x0000091f04008986 */ /* 0x0001e2000c101126 */
[----:B------:R-:W-:Y:S05]  /*2730*/  @P5 BRA `(.L_x_48) ;  /* 0x00000000000c5947 */ /* 0x000fea0003800000 */
[----:B------:R-:W1:Y:S02]  /*2740*/  LDG.E.U8 R64, desc[UR38][R8.64+0x10] ;  /* 0x0000102608407981 */ /* 0x000e64000c1e1100 */
[----:B-1----:R-:W-:-:S05]  /*2750*/  PRMT R3, R64, 0x8880, RZ ;  /* 0x0000888040037816 */ /* 0x002fca00000000ff */
[----:B------:R-:W-:-:S07]  /*2760*/  IMAD R14, R3, R56, RZ ;  /* 0x00000038030e7224 */ /* 0x000fce00078e02ff */
.L_x_48:
[----:B------:R-:W-:Y:S05]  /*2770*/  BSYNC B1 ;  /* 0x0000000000017941 */ /* 0x000fea0003800000 */
.L_x_47:
[----:B-1----:R-:W-:Y:S01]  /*2780*/  @!P5 IMAD R3, R32, R19, R14 ;  /* 0x000000132003d224 */ /* 0x002fe200078e020e */
[----:B------:R-:W-:Y:S04]  /*2790*/  BSSY B1, `(.L_x_49) ;  /* 0x0000006000017945 */ /* 0x000fe80003800000 */
[----:B------:R1:W-:Y:S01]  /*27a0*/  @!P5 STG.E.U8 desc[UR38][R6.64+0x10], R3 ;  /* 0x000010030600d986 */ /* 0x0003e2000c101126 */
[----:B------:R-:W-:Y:S05]  /*27b0*/  @P4 BRA `(.L_x_50) ;  /* 0x00000000000c4947 */ /* 0x000fea0003800000 */
[----:B------:R-:W1:Y:S02]  /*27c0*/  LDG.E.U8 R64, desc[UR38][R8.64+0x11] ;  /* 0x0000112608407981 */ /* 0x000e64000c1e1100 */
[----:B-1----:R-:W-:-:S05]  /*27d0*/  PRMT R3, R64, 0x8880, RZ ;  /* 0x0000888040037816 */ /* 0x002fca00000000ff */
[----:B------:R-:W-:-:S07]  /*27e0*/  IMAD R14, R3, R56, RZ ;  /* 0x00000038030e7224 */ /* 0x000fce00078e02ff */
.L_x_50:
[----:B------:R-:W-:Y:S05]  /*27f0*/  BSYNC B1 ;  /* 0x0000000000017941 */ /* 0x000fea0003800000 */
.L_x_49:
        /* <DEDUP_REMOVED lines=13> */
.L_x_52:
[----:B------:R-:W-:Y:S05]  /*28d0*/  BSYNC B1 ;  /* 0x0000000000017941 */ /* 0x000fea0003800000 */
.L_x_51:
[----:B-1----:R-:W-:Y:S01]  /*28e0*/  @!P3 IMAD R3, R34, R19, R14 ;  /* 0x000000132203b224 */ /* 0x002fe200078e020e */
[----:B------:R-:W-:Y:S04]  /*28f0*/  BSSY B1, `(.L_x_53) ;  /* 0x0000006000017945 */ /* 0x000fe80003800000 */
[----:B------:R1:W-:Y:S01]  /*2900*/  @!P3 STG.E.U8 desc[UR38][R4.64+0x10], R3 ;  /* 0x000010030400b986 */ /* 0x0003e2000c101126 */
[----:B------:R-:W-:Y:S05]  /*2910*/  @P2 BRA `(.L_x_54) ;  /* 0x00000000000c2947 */ /* 0x000fea0003800000 */
[----:B------:R-:W1:Y:S02]  /*2920*/  LDG.E.U8 R64, desc[UR38][R10.64+0x11] ;  /* 0x000011260a407981 */ /* 0x000e64000c1e1100 */
[----:B-1----:R-:W-:-:S05]  /*2930*/  PRMT R3, R64, 0x8880, RZ ;  /* 0x0000888040037816 */ /* 0x002fca00000000ff */
[----:B------:R-:W-:-:S07]  /*2940*/  IMAD R14, R3, R56, RZ ;  /* 0x00000038030e7224 */ /* 0x000fce00078e02ff */
.L_x_54:
[----:B------:R-:W-:Y:S05]  /*2950*/  BSYNC B1 ;  /* 0x0000000000017941 */ /* 0x000fea0003800000 */
.L_x_53:
[----:B------:R-:W-:Y:S01]  /*2960*/  @!P2 IMAD R35, R35, R19, R14 ;  /* 0x000000132323a224 */ /* 0x000fe200078e020e */
[----:B------:R-:W-:Y:S04]  /*2970*/  BSSY B1, `(.L_x_55) ;  /* 0x0000006000017945 */ /* 0x000fe80003800000 */
[----:B------:R0:W-:Y:S01]  /*2980*/  @!P2 STG.E.U8 desc[UR38][R4.64+0x11], R35 ;  /* 0x000011230400a986 */ /* 0x0001e2000c101126 */
[----:B------:R-:W-:Y:S05]  /*2990*/  @P5 BRA `(.L_x_56) ;  /* 0x00000000000c5947 */ /* 0x000fea0003800000 */
[----:B------:R-:W1:Y:S02]  /*29a0*/  LDG.E.U8 R64, desc[UR38][R8.64+0x18] ;  /* 0x0000182608407981 */ /* 0x000e64000c1e1100 */
[----:B-1----:R-:W-:-:S05]  /*29b0*/  PRMT R3, R64, 0x8880, RZ ;  /* 0x0000888040037816 */ /* 0x002fca00000000ff */
[----:B------:R-:W-:-:S07]  /*29c0*/  IMAD R14, R3, R56, RZ ;  /* 0x00000038030e7224 */ /* 0x000fce00078e02ff */
.L_x_56:
[----:B------:R-:W-:Y:S05]  /*29d0*/  BSYNC B1 ;  /* 0x0000000000017941 */ /* 0x000fea0003800000 */
.L_x_55:
[----:B-1----:R-:W-:Y:S01]  /*29e0*/  @!P5 IMAD R3, R36, R19, R14 ;  /* 0x000000132403d224 */ /* 0x002fe200078e020e */
[----:B------:R-:W-:Y:S04]  /*29f0*/  BSSY B1, `(.L_x_57) ;  /* 0x0000006000017945 */ /* 0x000fe80003800000 */
[----:B------:R1:W-:Y:S01]  /*2a00*/  @!P5 STG.E.U8 desc[UR38][R6.64+0x18], R3 ;  /* 0x000018030600d986 */ /* 0x0003e2000c101126 */
[----:B------:R-:W-:Y:S05]  /*2a10*/  @P4 BRA `(.L_x_58) ;  /* 0x00000000000c4947 */ /* 0x000fea0003800000 */
[----:B------:R-:W1:Y:S02]  /*2a20*/  LDG.E.U8 R64, desc[UR38][R8.64+0x19] ;  /* 0x0000192608407981 */ /* 0x000e64000c1e1100 */
[----:B-1----:R-:W-:-:S05]  /*2a30*/  PRMT R3, R64, 0x8880, RZ ;  /* 0x0000888040037816 */ /* 0x002fca00000000ff */
[----:B------:R-:W-:-:S07]  /*2a40*/  IMAD R14, R3, R56, RZ ;  /* 0x00000038030e7224 */ /* 0x000fce00078e02ff */
.L_x_58:
[----:B------:R-:W-:Y:S05]  /*2a50*/  BSYNC B1 ;  /* 0x0000000000017941 */ /* 0x000fea0003800000 */
.L_x_57:
        /* <DEDUP_REMOVED lines=13> */
.L_x_60:
[----:B------:R-:W-:Y:S05]  /*2b30*/  BSYNC B1 ;  /* 0x0000000000017941 */ /* 0x000fea0003800000 */
.L_x_59:
[----:B-1----:R-:W-:Y:S01]  /*2b40*/  @!P1 IMAD R3, R38, R19, R14 ;  /* 0x0000001326039224 */ /* 0x002fe200078e020e */
[----:B------:R-:W-:Y:S04]  /*2b50*/  BSSY B1, `(.L_x_61) ;  /* 0x0000006000017945 */ /* 0x000fe80003800000 */
[----:B------:R1:W-:Y:S01]  /*2b60*/  @!P1 STG.E.U8 desc[UR38][R4.64+0x18], R3 ;  /* 0x0000180304009986 */ /* 0x0003e2000c101126 */
[----:B------:R-:W-:Y:S05]  /*2b70*/  @P4 BRA `(.L_x_62) ;  /* 0x00000000000c4947 */ /* 0x000fea0003800000 */
[----:B------:R-:W1:Y:S02]  /*2b80*/  LDG.E.U8 R64, desc[UR38][R10.64+0x19] ;  /* 0x000019260a407981 */ /* 0x000e64000c1e1100 */
[----:B-1----:R-:W-:-:S05]  /*2b90*/  PRMT R3, R64, 0x8880, RZ ;  /* 0x0000888040037816 */ /* 0x002fca00000000ff */
[----:B------:R-:W-:-:S07]  /*2ba0*/  IMAD R14, R3, R56, RZ ;  /* 0x00000038030e7224 */ /* 0x000fce00078e02ff */
.L_x_62:
[----:B------:R-:W-:Y:S05]  /*2bb0*/  BSYNC B1 ;  /* 0x0000000000017941 */ /* 0x000fea0003800000 */
.L_x_61:
[----:B------:R-:W-:Y:S01]  /*2bc0*/  @!P4 IMAD R39, R39, R19, R14 ;  /* 0x000000132727c224 */ /* 0x000fe200078e020e */
[----:B------:R-:W-:Y:S04]  /*2bd0*/  BSSY B1, `(.L_x_63) ;  /* 0x0000006000017945 */ /* 0x000fe80003800000 */
[----:B------:R0:W-:Y:S01]  /*2be0*/  @!P4 STG.E.U8 desc[UR38][R4.64+0x19], R39 ;  /* 0x000019270400c986 */ /* 0x0001e2000c101126 */
[----:B------:R-:W-:Y:S05]  /*2bf0*/  @P5 BRA `(.L_x_64) ;  /* 0x00000000000c5947 */ /* 0x000fea0003800000 */
[----:B------:R-:W1:Y:S02]  /*2c00*/  LDG.E.U8 R64, desc[UR38][R8.64+0x20] ;  /* 0x0000202608407981 */ /* 0x000e64000c1e1100 */
[----:B-1----:R-:W-:-:S05]  /*2c10*/  PRMT R3, R64, 0x8880, RZ ;  /* 0x0000888040037816 */ /* 0x002fca00000000ff */
[----:B------:R-:W-:-:S07]  /*2c20*/  IMAD R14, R3, R56, RZ ;  /* 0x00000038030e7224 */ /* 0x000fce00078e02ff */
.L_x_64:
[----:B------:R-:W-:Y:S05]  /*2c30*/  BSYNC B1 ;  /* 0x0000000000017941 */ /* 0x000fea0003800000 */
.L_x_63:
[----:B-1----:R-:W-:Y:S01]  /*2c40*/  @!P5 IMAD R3, R40, R19, R14 ;  /* 0x000000132803d224 */ /* 0x002fe200078e020e */
[----:B------:R-:W-:Y:S04]  /*2c50*/  BSSY B1, `(.L_x_65) ;  /* 0x0000006000017945 */ /* 0x000fe80003800000 */
[----:B------:R1:W-:Y:S01]  /*2c60*/  @!P5 STG.E.U8 desc[UR38][R6.64+0x20], R3 ;  /* 0x000020030600d986 */ /* 0x0003e2000c101126 */
[----:B------:R-:W-:Y:S05]  /*2c70*/  @P0 BRA `(.L_x_66) ;  /* 0x00000000000c0947 */ /* 0x000fea0003800000 */
[----:B------:R-:W1:Y:S02]  /*2c80*/  LDG.E.U8 R64, desc[UR38][R8.64+0x21] ;  /* 0x0000212608407981 */ /* 0x000e64000c1e1100 */
[----:B-1----:R-:W-:-:S05]  /*2c90*/  PRMT R3, R64, 0x8880, RZ ;  /* 0x0000888040037816 */ /* 0x002fca00000000ff */
[----:B------:R-:W-:-:S07]  /*2ca0*/  IMAD R14, R3, R56, RZ ;  /* 0x00000038030e7224 */ /* 0x000fce00078e02ff */
.L_x_66:
[----:B------:R-:W-:Y:S05]  /*2cb0*/  BSYNC B1 ;  /* 0x0000000000017941 */ /* 0x000fea0003800000 */
.L_x_65:
        /* <DEDUP_REMOVED lines=13> */
.L_x_68:
[----:B------:R-:W-:Y:S05]  /*2d90*/  BSYNC B1 ;  /* 0x0000000000017941 */ /* 0x000fea0003800000 */
.L_x_67:
[----:B-1----:R-:W-:Y:S01]  /*2da0*/  @!P3 IMAD R3, R42, R19, R14 ;  /* 0x000000132a03b224 */ /* 0x002fe200078e020e */
[----:B------:R-:W-:Y:S04]  /*2db0*/  BSSY B1, `(.L_x_69) ;  /* 0x0000006000017945 */ /* 0x000fe80003800000 */
[----:B------:R1:W-:Y:S01]  /*2dc0*/  @!P3 STG.E.U8 desc[UR38][R4.64+0x20], R3 ;  /* 0x000020030400b986 */ /* 0x0003e2000c101126 */
[----:B------:R-:W-:Y:S05]  /*2dd0*/  @P2 BRA `(.L_x_70) ;  /* 0x00000000000c2947 */ /* 0x000fea0003800000 */
[----:B------:R-:W1:Y:S02]  /*2de0*/  LDG.E.U8 R64, desc[UR38][R10.64+0x21] ;  /* 0x000021260a407981 */ /* 0x000e64000c1e1100 */
[----:B-1----:R-:W-:-:S05]  /*2df0*/  PRMT R3, R64, 0x8880, RZ ;  /* 0x0000888040037816 */ /* 0x002fca00000000ff */
[----:B------:R-:W-:-:S07]  /*2e00*/  IMAD R14, R3, R56, RZ ;  /* 0x00000038030e7224 */ /* 0x000fce00078e02ff */
.L_x_70:
[----:B------:R-:W-:Y:S05]  /*2e10*/  BSYNC B1 ;  /* 0x0000000000017941 */ /* 0x000fea0003800000 */
.L_x_69:
[----:B------:R-:W-:Y:S01]  /*2e20*/  @!P2 IMAD R43, R43, R19, R14 ;  /* 0x000000132b2ba224 */ /* 0x000fe200078e020e */
[----:B------:R-:W-:Y:S04]  /*2e30*/  BSSY B1, `(.L_x_71) ;  /* 0x0000006000017945 */ /* 0x000fe80003800000 */
[----:B------:R0:W-:Y:S01]  /*2e40*/  @!P2 STG.E.U8 desc[UR38][R4.64+0x21], R43 ;  /* 0x0000212b0400a986 */ /* 0x0001e2000c101126 */
[----:B------:R-:W-:Y:S05]  /*2e50*/  @P0 BRA `(.L_x_72) ;  /* 0x00000000000c0947 */ /* 0x000fea0003800000 */
[----:B------:R-:W1:Y:S02]  /*2e60*/  LDG.E.U8 R64, desc[UR38][R8.64+0x28] ;  /* 0x0000282608407981 */ /* 0x000e64000c1e1100 */
[----:B-1----:R-:W-:-:S05]  /*2e70*/  PRMT R3, R64, 0x8880, RZ ;  /* 0x0000888040037816 */ /* 0x002fca00000000ff */
[----:B------:R-:W-:-:S07]  /*2e80*/  IMAD R14, R3, R56, RZ ;  /* 0x00000038030e7224 */ /* 0x000fce00078e02ff */
.L_x_72:
[----:B------:R-:W-:Y:S05]  /*2e90*/  BSYNC B1 ;  /* 0x0000000000017941 */ /* 0x000fea0003800000 */
.L_x_71:
[----:B-1----:R-:W-:Y:S01]  /*2ea0*/  @!P0 IMAD R3, R44, R19, R14 ;  /* 0x000000132c038224 */ /* 0x002fe200078e020e */
[----:B------:R-:W-:Y:S04]  /*2eb0*/  BSSY B1, `(.L_x_73) ;  /* 0x0000006000017945 */ /* 0x000fe80003800000 */
[----:B------:R1:W-:Y:S01]  /*2ec0*/  @!P0 STG.E.U8 desc[UR38][R6.64+0x28], R3 ;  /* 0x0000280306008986 */ /* 0x0003e2000c101126 */
[----:B------:R-:W-:Y:S05]  /*2ed0*/  @P5 BRA `(.L_x_74) ;  /* 0x00000000000c5947 */ /* 0x000fea0003800000 */
[----:B------:R-:W1:Y:S02]  /*2ee0*/  LDG.E.U8 R64, desc[UR38][R8.64+0x29] ;  /* 0x0000292608407981 */ /* 0x000e64000c1e1100 */
[----:B-1----:R-:W-:-:S05]  /*2ef0*/  PRMT R3, R64, 0x8880, RZ ;  /* 0x0000888040037816 */ /* 0x002fca00000000ff */
[----:B------:R-:W-:-:S07]  /*2f00*/  IMAD R14, R3, R56, RZ ;  /* 0x00000038030e7224 */ /* 0x000fce00078e02ff */
.L_x_74:
[----:B------:R-:W-:Y:S05]  /*2f10*/  BSYNC B1 ;  /* 0x0000000000017941 */ /* 0x000fea0003800000 */
.L_x_73:
        /* <DEDUP_REMOVED lines=13> */
.L_x_76:
[----:B------:R-:W-:Y:S05]  /*2ff0*/  BSYNC B1 ;  /* 0x0000000000017941 */ /* 0x000fea0003800000 */
.L_x_75:
[----:B-1----:R-:W-:Y:S01]  /*3000*/  @!P4 IMAD R3, R46, R19, R14 ;  /* 0x000000132e03c224 */ /* 0x002fe200078e020e */
[----:B------:R-:W-:Y:S04]  /*3010*/  BSSY B1, `(.L_x_77) ;  /* 0x0000006000017945 */ /* 0x000fe80003800000 */
[----:B------:R1:W-:Y:S01]  /*3020*/  @!P4 STG.E.U8 desc[UR38][R4.64+0x28], R3 ;  /* 0x000028030400c986 */ /* 0x0003e2000c101126 */
[----:B------:R-:W-:Y:S05]  /*3030*/  @P1 BRA `(.L_x_78) ;  /* 0x00000000000c1947 */ /* 0x000fea0003800000 */
[----:B------:R-:W1:Y:S02]  /*3040*/  LDG.E.U8 R64, desc[UR38][R10.64+0x29] ;  /* 0x000029260a407981 */ /* 0x000e64000c1e1100 */
[----:B-1----:R-:W-:-:S05]  /*3050*/  PRMT R3, R64, 0x8880, RZ ;  /* 0x0000888040037816 */ /* 0x002fca00000000ff */
[----:B------:R-:W-:-:S07]  /*3060*/  IMAD R14, R3, R56, RZ ;  /* 0x00000038030e7224 */ /* 0x000fce00078e02ff */
.L_x_78:
[----:B------:R-:W-:Y:S05]  /*3070*/  BSYNC B1 ;  /* 0x0000000000017941 */ /* 0x000fea0003800000 */
.L_x_77:
[----:B------:R-:W-:Y:S01]  /*3080*/  @!P1 IMAD R47, R47, R19, R14 ;  /* 0x000000132f2f9224 */ /* 0x000fe200078e020e */
[----:B------:R-:W-:Y:S04]  /*3090*/  BSSY B1, `(.L_x_79) ;  /* 0x0000006000017945 */ /* 0x000fe80003800000 */
[----:B------:R0:W-:Y:S01]  /*30a0*/  @!P1 STG.E.U8 desc[UR38][R4.64+0x29], R47 ;  /* 0x0000292f04009986 */ /* 0x0001e2000c101126 */
[----:B------:R-:W-:Y:S05]  /*30b0*/  @P3 BRA `(.L_x_80) ;  /* 0x00000000000c3947 */ /* 0x000fea0003800000 */
[----:B------:R-:W1:Y:S02]  /*30c0*/  LDG.E.U8 R64, desc[UR38][R8.64+0x30] ;  /* 0x0000302608407981 */ /* 0x000e64000c1e1100 */
[----:B-1----:R-:W-:-:S05]  /*30d0*/  PRMT R3, R64, 0x8880, RZ ;  /* 0x0000888040037816 */ /* 0x002fca00000000ff */
[----:B------:R-:W-:-:S07]  /*30e0*/  IMAD R14, R3, R56, RZ ;  /* 0x00000038030e7224 */ /* 0x000fce00078e02ff */
.L_x_80:
[----:B------:R-:W-:Y:S05]  /*30f0*/  BSYNC B1 ;  /* 0x0000000000017941 */ /* 0x000fea0003800000 */
.L_x_79:
[----:B-1----:R-:W-:Y:S01]  /*3100*/  @!P3 IMAD R3, R48, R19, R14 ;  /* 0x000000133003b224 */ /* 0x002fe200078e020e */
[----:B------:R-:W-:Y:S04]  /*3110*/  BSSY B1, `(.L_x_81) ;  /* 0x0000006000017945 */ /* 0x000fe80003800000 */
[----:B------:R1:W-:Y:S01]  /*3120*/  @!P3 STG.E.U8 desc[UR38][R6.64+0x30], R3 ;  /* 0x000030030600b986 */ /* 0x0003e2000c101126 */
[----:B------:R-:W-:Y:S05]  /*3130*/  @P5 BRA `(.L_x_82) ;  /* 0x00000000000c5947 */ /* 0x000fea0003800000 */
[----:B------:R-:W1:Y:S02]  /*3140*/  LDG.E.U8 R64, desc[UR38][R8.64+0x31] ;  /* 0x0000312608407981 */ /* 0x000e64000c1e1100 */
[----:B-1----:R-:W-:-:S05]  /*3150*/  PRMT R3, R64, 0x8880, RZ ;  /* 0x0000888040037816 */ /* 0x002fca00000000ff */
[----:B------:R-:W-:-:S07]  /*3160*/  IMAD R14, R3, R56, RZ ;  /* 0x00000038030e7224 */ /* 0x000fce00078e02ff */
.L_x_82:
[----:B------:R-:W-:Y:S05]  /*3170*/  BSYNC B1 ;  /* 0x0000000000017941 */ /* 0x000fea0003800000 */
.L_x_81:
        /* <DEDUP_REMOVED lines=9> */
[----:B------:R-:W-:Y:S01]  /*3210*/  ISETP.LT.OR P3, PT, R70, 0x9, !P3 ;  /* 0x000000094600780c */ /* 0x000fe20005f61670 */
[----:B------:R-:W-:-:S12]  /*3220*/  @P2 BRA `(.L_x_84) ;  /* 0x00000000000c2947 */ /* 0x000fd80003800000 */
[----:B------:R-:W1:Y:S02]  /*3230*/  LDG.E.U8 R64, desc[UR38][R10.64+0x30] ;  /* 0x000030260a407981 */ /* 0x000e64000c1e1100 */
[----:B-1----:R-:W-:-:S05]  /*3240*/  PRMT R3, R64, 0x8880, RZ ;  /* 0x0000888040037816 */ /* 0x002fca00000000ff */
[----:B------:R-:W-:-:S07]  /*3250*/  IMAD R14, R3, R56, RZ ;  /* 0x00000038030e7224 */ /* 0x000fce00078e02ff */
.L_x_84:
[----:B------:R-:W-:Y:S05]  /*3260*/  BSYNC B1 ;  /* 0x0000000000017941 */ /* 0x000fea0003800000 */
.L_x_83:
[----:B-1----:R-:W-:Y:S01]  /*3270*/  @!P2 IMAD R3, R50, R19, R14 ;  /* 0x000000133203a224 */ /* 0x002fe200078e020e */
[----:B------:R-:W-:Y:S04]  /*3280*/  BSSY B1, `(.L_x_85) ;  /* 0x0000006000017945 */ /* 0x000fe80003800000 */
[----:B------:R1:W-:Y:S01]  /*3290*/  @!P2 STG.E.U8 desc[UR38][R4.64+0x30], R3 ;  /* 0x000030030400a986 */ /* 0x0003e2000c101126 */
[----:B------:R-:W-:Y:S05]  /*32a0*/  @P0 BRA `(.L_x_86) ;  /* 0x00000000000c0947 */ /* 0x000fea0003800000 */
[----:B------:R-:W1:Y:S02]  /*32b0*/  LDG.E.U8 R64, desc[UR38][R10.64+0x31] ;  /* 0x000031260a407981 */ /* 0x000e64000c1e1100 */
[----:B-1----:R-:W-:-:S05]  /*32c0*/  PRMT R3, R64, 0x8880, RZ ;  /* 0x0000888040037816 */ /* 0x002fca00000000ff */
[----:B------:R-:W-:-:S07]  /*32d0*/  IMAD R14, R3, R56, RZ ;  /* 0x00000038030e7224 */ /* 0x000fce00078e02ff */
.L_x_86:
[----:B------:R-:W-:Y:S05]  /*32e0*/  BSYNC B1 ;  /* 0x0000000000017941 */ /* 0x000fea0003800000 */
.L_x_85:
[----:B------:R-:W-:Y:S01]  /*32f0*/  @!P0 IMAD R51, R51, R19, R14 ;  /* 0x0000001333338224 */ /* 0x000fe200078e020e */
[----:B------:R-:W-:Y:S04]  /*3300*/  BSSY B1, `(.L_x_87) ;  /* 0x0000006000017945 */ /* 0x000fe80003800000 */
[----:B------:R0:W-:Y:S01]  /*3310*/  @!P0 STG.E.U8 desc[UR38][R4.64+0x31], R51 ;  /* 0x0000313304008986 */ /* 0x0001e2000c101126 */
[----:B------:R-:W-:Y:S05]  /*3320*/  @P5 BRA `(.L_x_88) ;  /* 0x00000000000c5947 */ /* 0x000fea0003800000 */
[----:B------:R-:W1:Y:S02]  /*3330*/  LDG.E.U8 R64, desc[UR38][R8.64+0x38] ;  /* 0x0000382608407981 */ /* 0x000e64000c1e1100 */
[----:B-1----:R-:W-:-:S05]  /*3340*/  PRMT R3, R64, 0x8880, RZ ;  /* 0x0000888040037816 */ /* 0x002fca00000000ff */
[----:B------:R-:W-:-:S07]  /*3350*/  IMAD R14, R3, R56, RZ ;  /* 0x00000038030e7224 */ /* 0x000fce00078e02ff */
.L_x_88:
[----:B------:R-:W-:Y:S05]  /*3360*/  BSYNC B1 ;  /* 0x0000000000017941 */ /* 0x000fea0003800000 */
.L_x_87:
[----:B-1----:R-:W-:Y:S01]  /*3370*/  @!P5 IMAD R3, R52, R19, R14 ;  /* 0x000000133403d224 */ /* 0x002fe200078e020e */
[----:B------:R-:W-:Y:S04]  /*3380*/  BSSY B1, `(.L_x_89) ;  /* 0x0000006000017945 */ /* 0x000fe80003800000 */
[----:B------:R1:W-:Y:S01]  /*3390*/  @!P5 STG.E.U8 desc[UR38][R6.64+0x38], R3 ;  /* 0x000038030600d986 */ /* 0x0003e2000c101126 */
[----:B------:R-:W-:Y:S05]  /*33a0*/  @P4 BRA `(.L_x_90) ;  /* 0x00000000000c4947 */ /* 0x000fea0003800000 */
[----:B------:R-:W1:Y:S02]  /*33b0*/  LDG.E.U8 R64, desc[UR38][R8.64+0x39] ;  /* 0x0000392608407981 */ /* 0x000e64000c1e1100 */
[----:B-1----:R-:W-:-:S05]  /*33c0*/  PRMT R3, R64, 0x8880, RZ ;  /* 0x0000888040037816 */ /* 0x002fca00000000ff */
[----:B------:R-:W-:-:S07]  /*33d0*/  IMAD R14, R3, R56, RZ ;  /* 0x00000038030e7224 */ /* 0x000fce00078e02ff */
.L_x_90:
[----:B------:R-:W-:Y:S05]  /*33e0*/  BSYNC B1 ;  /* 0x0000000000017941 */ /* 0x000fea0003800000 */
.L_x_89:
[----:B------:R-:W-:Y:S01]  /*33f0*/  @!P4 IMAD R53, R53, R19, R14 ;  /* 0x000000133535c224 */ /* 0x000fe200078e020e */
[----:B------:R-:W-:Y:S04]  /*3400*/  BSSY B1, `(.L_x_91) ;  /* 0x0000006000017945 */ /* 0x000fe80003800000 */
[----:B------:R0:W-:Y:S01]  /*3410*/  @!P4 STG.E.U8 desc[UR38][R6.64+0x39], R53 ;  /* 0x000039350600c986 */ /* 0x0001e2000c101126 */
[----:B------:R-:W-:Y:S05]  /*3420*/  @P3 BRA `(.L_x_92) ;  /* 0x00000000000c3947 */ /* 0x000fea0003800000 */
[----:B------:R-:W1:Y:S02]  /*3430*/  LDG.E.U8 R64, desc[UR38][R10.64+0x38] ;  /* 0x000038260a407981 */ /* 0x000e64000c1e1100 */
[----:B-1----:R-:W-:-:S05]  /*3440*/  PRMT R3, R64, 0x8880, RZ ;  /* 0x0000888040037816 */ /* 0x002fca00000000ff */
[----:B------:R-:W-:-:S07]  /*3450*/  IMAD R14, R3, R56, RZ ;  /* 0x00000038030e7224 */ /* 0x000fce00078e02ff */
.L_x_92:
[----:B------:R-:W-:Y:S05]  /*3460*/  BSYNC B1 ;  /* 0x0000000000017941 */ /* 0x000fea0003800000 */
.L_x_91:
[----:B-1----:R-:W-:Y:S01]  /*3470*/  @!P3 IMAD R3, R54, R19, R14 ;  /* 0x000000133603b224 */ /* 0x002fe200078e020e */
[----:B------:R-:W-:Y:S01]  /*3480*/  ISETP.LT.OR P1, PT, R70, 0x9, !P1 ;  /* 0x000000094600780c */ /* 0x000fe20004f21670 */
[----:B------:R-:W-:Y:S03]  /*3490*/  BSSY B1, `(.L_x_93) ;  /* 0x0000006000017945 */ /* 0x000fe60003800000 */
[----:B------:R1:W-:Y:S09]  /*34a0*/  @!P3 STG.E.U8 desc[UR38][R4.64+0x38], R3 ;  /* 0x000038030400b986 */ /* 0x0003f2000c101126 */
[----:B------:R-:W-:Y:S05]  /*34b0*/  @P1 BRA `(.L_x_94) ;  /* 0x00000000000c1947 */ /* 0x000fea0003800000 */
[----:B------:R-:W1:Y:S02]  /*34c0*/  LDG.E.U8 R64, desc[UR38][R10.64+0x39] ;  /* 0x000039260a407981 */ /* 0x000e64000c1e1100 */
[----:B-1----:R-:W-:-:S05]  /*34d0*/  PRMT R3, R64, 0x8880, RZ ;  /* 0x0000888040037816 */ /* 0x002fca00000000ff */
[----:B------:R-:W-:-:S07]  /*34e0*/  IMAD R14, R3, R56, RZ ;  /* 0x00000038030e7224 */ /* 0x000fce00078e02ff */
.L_x_94:
[----:B------:R-:W-:Y:S05]  /*34f0*/  BSYNC B1 ;  /* 0x0000000000017941 */ /* 0x000fea0003800000 */
.L_x_93:
[----:B------:R-:W-:Y:S01]  /*3500*/  IMAD R55, R55, R19, R14 ;  /* 0x0000001337377224 */ /* 0x000fe200078e020e */
[----:B------:R-:W-:Y:S06]  /*3510*/  @P1 BRA `(.L_x_95) ;  /* 0x0000000400c81947 */ /* 0x000fec0003800000 */
[----:B------:R0:W-:Y:S01]  /*3520*/  STG.E.U8 desc[UR38][R4.64+0x39], R55 ;  /* 0x0000393704007986 */ /* 0x0001e2000c101126 */
[----:B------:R-:W-:Y:S05]  /*3530*/  BRA `(.L_x_95) ;  /* 0x0000000400c07947 */ /* 0x000fea0003800000 */
.L_x_30:
[C---:B------:R-:W-:Y:S02]  /*3540*/  ISETP.GE.AND P1, PT, R71.reuse, 0x1, PT ;  /* 0x000000014700780c */ /* 0x040fe40003f26270 */
[----:B------:R-:W-:Y:S02]  /*3550*/  ISETP.GE.AND P0, PT, R71, 0x2, PT ;  /* 0x000000024700780c */ /* 0x000fe40003f06270 */
[C---:B------:R-:W-:Y:S02]  /*3560*/  ISETP.LT.OR P4, PT, R70.reuse, 0x1, !P1 ;  /* 0x000000014600780c */ /* 0x040fe40004f81670 */
[C---:B------:R-:W-:Y:S02]  /*3570*/  ISETP.LT.OR P5, PT, R70.reuse, 0x1, !P0 ;  /* 0x000000014600780c */ /* 0x040fe400047a1670 */
[C---:B------:R-:W-:Y:S02]  /*3580*/  ISETP.LT.OR P1, PT, R70.reuse, 0x9, !P1 ;  /* 0x000000094600780c */ /* 0x040fe40004f21670 */
[----:B------:R-:W-:-:S02]  /*3590*/  ISETP.LT.OR P0, PT, R70, 0x9, !P0 ;  /* 0x000000094600780c */ /* 0x000fc40004701670 */
[C---:B------:R-:W-:Y:S02]  /*35a0*/  ISETP.GE.AND P3, PT, R71.reuse, 0x9, PT ;  /* 0x000000094700780c */ /* 0x040fe40003f66270 */
[----:B------:R-:W-:-:S03]  /*35b0*/  ISETP.GE.AND P2, PT, R71, 0xa, PT ;  /* 0x0000000a4700780c */ /* 0x000fc60003f46270 */
[-C--:B------:R-:W-:Y:S02]  /*35c0*/  @!P4 IMAD R3, R24, R19.reuse, RZ ;  /* 0x000000131803c224 */ /* 0x080fe400078e02ff */
[-C--:B------:R-:W-:Y:S02]  /*35d0*/  @!P5 IMAD R25, R25, R19.reuse, RZ ;  /* 0x000000131919d224 */ /* 0x080fe400078e02ff */
[-C--:B------:R-:W-:Y:S01]  /*35e0*/  @!P1 IMAD R9, R26, R19.reuse, RZ ;  /* 0x000000131a099224 */ /* 0x080fe200078e02ff */
[----:B------:R0:W-:Y:S01]  /*35f0*/  @!P4 STG.E.U8 desc[UR38][R6.64], R3 ;  /* 0x000000030600c986 */ /* 0x0001e2000c101126 */
[C---:B------:R-:W-:Y:S01]  /*3600*/  ISETP.LT.OR P4, PT, R70.reuse, 0x1, !P3 ;  /* 0x000000014600780c */ /* 0x040fe20005f81670 */
[----:B------:R-:W-:Y:S02]  /*3610*/  @!P0 IMAD R27, R27, R19, RZ ;  /* 0x000000131b1b8224 */ /* 0x000fe400078e02ff */
[----:B------:R-:W-:Y:S01]  /*3620*/  @!P5 STG.E.U8 desc[UR38][R6.64+0x1], R25 ;  /* 0x000001190600d986 */ /* 0x000fe2000c101126 */
[----:B------:R-:W-:-:S02]  /*3630*/  ISETP.LT.OR P5, PT, R70, 0x1, !P2 ;  /* 0x000000014600780c */ /* 0x000fc400057a1670 */
[C---:B------:R-:W-:Y:S01]  /*3640*/  ISETP.LT.OR P2, PT, R70.reuse, 0x9, !P2 ;  /* 0x000000094600780c */ /* 0x040fe20005741670 */
[----:B------:R1:W-:Y:S01]  /*3650*/  @!P1 STG.E.U8 desc[UR38][R4.64], R9 ;  /* 0x0000000904009986 */ /* 0x0003e2000c101126 */
[----:B------:R-:W-:Y:S02]  /*3660*/  ISETP.LT.OR P1, PT, R70, 0x9, !P3 ;  /* 0x000000094600780c */ /* 0x000fe40005f21670 */
[C---:B------:R-:W-:Y:S01]  /*3670*/  ISETP.GE.AND P3, PT, R71.reuse, 0x11, PT ;  /* 0x000000114700780c */ /* 0x040fe20003f66270 */
[----:B------:R-:W-:Y:S01]  /*3680*/  @!P0 STG.E.U8 desc[UR38][R4.64+0x1], R27 ;  /* 0x0000011b04008986 */ /* 0x000fe2000c101126 */
[----:B------:R-:W-:Y:S01]  /*3690*/  ISETP.GE.AND P0, PT, R71, 0x12, PT ;  /* 0x000000124700780c */ /* 0x000fe20003f06270 */
[----:B------:R-:W-:-:S04]  /*36a0*/  @!P4 IMAD R11, R28, R19, RZ ;  /* 0x000000131c0bc224 */ /* 0x000fc800078e02ff */
[-C--:B------:R-:W-:Y:S01]  /*36b0*/  @!P5 IMAD R29, R29, R19.reuse, RZ ;  /* 0x000000131d1dd224 */ /* 0x080fe200078e02ff */
[----:B------:R-:W-:Y:S01]  /*36c0*/  @!P4 STG.E.U8 desc[UR38][R6.64+0x8], R11 ;  /* 0x0000080b0600c986 */ /* 0x000fe2000c101126 */
[C---:B------:R-:W-:Y:S01]  /*36d0*/  ISETP.LT.OR P4, PT, R70.reuse, 0x1, !P3 ;  /* 0x000000014600780c */ /* 0x040fe20005f81670 */
[-C--:B------:R-:W-:Y:S02]  /*36e0*/  @!P2 IMAD R31, R31, R19.reuse, RZ ;  /* 0x000000131f1fa224 */ /* 0x080fe400078e02ff */
[----:B------:R-:W-:Y:S01]  /*36f0*/  @!P5 STG.E.U8 desc[UR38][R6.64+0x9], R29 ;  /* 0x0000091d0600d986 */ /* 0x000fe2000c101126 */
[----:B------:R-:W-:Y:S01]  /*3700*/  ISETP.LT.OR P5, PT, R70, 0x1, !P0 ;  /* 0x000000014600780c */ /* 0x000fe200047a1670 */
[----:B0-----:R-:W-:Y:S01]  /*3710*/  @!P1 IMAD R3, R30, R19, RZ ;  /* 0x000000131e039224 */ /* 0x001fe200078e02ff */
[----:B------:R-:W-:Y:S01]  /*3720*/  ISETP.LT.OR P0, PT, R70, 0x9, !P0 ;  /* 0x000000094600780c */ /* 0x000fe20004701670 */
[----:B------:R-:W-:Y:S01]  /*3730*/  @!P2 STG.E.U8 desc[UR38][R4.64+0x9], R31 ;  /* 0x0000091f0400a986 */ /* 0x000fe2000c101126 */
[----:B------:R-:W-:-:S03]  /*3740*/  ISETP.GE.AND P2, PT, R71, 0x19, PT ;  /* 0x000000194700780c */ /* 0x000fc60003f46270 */
[----:B------:R0:W-:Y:S01]  /*3750*/  @!P1 STG.E.U8 desc[UR38][R4.64+0x8], R3 ;  /* 0x0000080304009986 */ /* 0x0001e2000c101126 */
[----:B------:R-:W-:Y:S01]  /*3760*/  ISETP.LT.OR P1, PT, R70, 0x9, !P3 ;  /* 0x000000094600780c */ /* 0x000fe20005f21670 */
[----:B-1----:R-:W-:Y:S01]  /*3770*/  @!P4 IMAD R9, R32, R19, RZ ;  /* 0x000000132009c224 */ /* 0x002fe200078e02ff */
[----:B------:R-:W-:-:S03]  /*3780*/  ISETP.GE.AND P3, PT, R71, 0x1a, PT ;  /* 0x0000001a4700780c */ /* 0x000fc60003f66270 */
[-C--:B------:R-:W-:Y:S01]  /*3790*/  @!P5 IMAD R33, R33, R19.reuse, RZ ;  /* 0x000000132121d224 */ /* 0x080fe200078e02ff */
[----:B------:R-:W-:Y:S01]  /*37a0*/  @!P4 STG.E.U8 desc[UR38][R6.64+0x10], R9 ;  /* 0x000010090600c986 */ /* 0x000fe2000c101126 */
[C---:B------:R-:W-:Y:S01]  /*37b0*/  ISETP.LT.OR P4, PT, R70.reuse, 0x1, !P3 ;  /* 0x000000014600780c */ /* 0x040fe20005f81670 */
[-C--:B------:R-:W-:Y:S01]  /*37c0*/  @!P0 IMAD R35, R35, R19.reuse, RZ ;  /* 0x0000001323238224 */ /* 0x080fe200078e02ff */
[C---:B------:R-:W-:Y:S01]  /*37d0*/  ISETP.LT.OR P3, PT, R70.reuse, 0x9, !P3 ;  /* 0x000000094600780c */ /* 0x040fe20005f61670 */
[----:B------:R-:W-:Y:S01]  /*37e0*/  @!P5 STG.E.U8 desc[UR38][R6.64+0x11], R33 ;  /* 0x000011210600d986 */ /* 0x000fe2000c101126 */
[----:B------:R-:W-:Y:S02]  /*37f0*/  ISETP.LT.OR P5, PT, R70, 0x1, !P2 ;  /* 0x000000014600780c */ /* 0x000fe400057a1670 */
[----:B0-----:R-:W-:Y:S01]  /*3800*/  @!P1 IMAD R3, R34, R19, RZ ;  /* 0x0000001322039224 */ /* 0x001fe200078e02ff */
[----:B------:R-:W-:Y:S01]  /*3810*/  @!P0 STG.E.U8 desc[UR38][R4.64+0x11], R35 ;  /* 0x0000112304008986 */ /* 0x000fe2000c101126 */
[----:B------:R-:W-:-:S02]  /*3820*/  ISETP.LT.OR P2, PT, R70, 0x9, !P2 ;  /* 0x000000094600780c */ /* 0x000fc40005741670 */
[C---:B------:R-:W-:Y:S01]  /*3830*/  ISETP.GE.AND P0, PT, R71.reuse, 0x21, PT ;  /* 0x000000214700780c */ /* 0x040fe20003f06270 */
[----:B------:R0:W-:Y:S01]  /*3840*/  @!P1 STG.E.U8 desc[UR38][R4.64+0x10], R3 ;  /* 0x0000100304009986 */ /* 0x0001e2000c101126 */
[----:B------:R-:W-:Y:S01]  /*3850*/  ISETP.GE.AND P1, PT, R71, 0x22, PT ;  /* 0x000000224700780c */ /* 0x000fe20003f26270 */
[-C--:B------:R-:W-:Y:S02]  /*3860*/  @!P4 IMAD R37, R37, R19.reuse, RZ ;  /* 0x000000132525c224 */ /* 0x080fe400078e02ff */
[-C--:B------:R-:W-:Y:S02]  /*3870*/  @!P3 IMAD R39, R39, R19.reuse, RZ ;  /* 0x000000132727b224 */ /* 0x080fe400078e02ff */
[-C--:B------:R-:W-:Y:S01]  /*3880*/  @!P5 IMAD R11, R36, R19.reuse, RZ ;  /* 0x00000013240bd224 */ /* 0x080fe200078e02ff */
[----:B------:R-:W-:Y:S01]  /*3890*/  @!P4 STG.E.U8 desc[UR38][R6.64+0x19], R37 ;  /* 0x000019250600c986 */ /* 0x000fe2000c101126 */
[C---:B------:R-:W-:Y:S02]  /*38a0*/  ISETP.LT.OR P4, PT, R70.reuse, 0x1, !P0 ;  /* 0x000000014600780c */ /* 0x040fe40004781670 */
[C---:B------:R-:W-:Y:S01]  /*38b0*/  ISETP.LT.OR P0, PT, R70.reuse, 0x9, !P0 ;  /* 0x000000094600780c */ /* 0x040fe20004701670 */
[----:B------:R-:W-:Y:S01]  /*38c0*/  @!P5 STG.E.U8 desc[UR38][R6.64+0x18], R11 ;  /* 0x0000180b0600d986 */ /* 0x000fe2000c101126 */
[----:B------:R-:W-:Y:S01]  /*38d0*/  ISETP.LT.OR P5, PT, R70, 0x1, !P1 ;  /* 0x000000014600780c */ /* 0x000fe20004fa1670 */
[----:B0-----:R-:W-:Y:S01]  /*38e0*/  @!P2 IMAD R3, R38, R19, RZ ;  /* 0x000000132603a224 */ /* 0x001fe200078e02ff */
[----:B------:R-:W-:Y:S01]  /*38f0*/  ISETP.LT.OR P1, PT, R70, 0x9, !P1 ;  /* 0x000000094600780c */ /* 0x000fe20004f21670 */
[----:B------:R-:W-:Y:S01]  /*3900*/  @!P3 STG.E.U8 desc[UR38][R4.64+0x19], R39 ;  /* 0x000019270400b986 */ /* 0x000fe2000c101126 */
[----:B------:R-:W-:-:S03]  /*3910*/  ISETP.GE.AND P3, PT, R71, 0x29, PT ;  /* 0x000000294700780c */ /* 0x000fc60003f66270 */
[----:B------:R0:W-:Y:S01]  /*3920*/  @!P2 STG.E.U8 desc[UR38][R4.64+0x18], R3 ;  /* 0x000018030400a986 */ /* 0x0001e2000c101126 */
[----:B------:R-:W-:Y:S01]  /*3930*/  ISETP.GE.AND P2, PT, R71, 0x2a, PT ;  /* 0x0000002a4700780c */ /* 0x000fe20003f46270 */
[----:B------:R-:W-:-:S04]  /*3940*/  @!P4 IMAD R9, R40, R19, RZ ;  /* 0x000000132809c224 */ /* 0x000fc800078e02ff */
[-C--:B------:R-:W-:Y:S01]  /*3950*/  @!P5 IMAD R41, R41, R19.reuse, RZ ;  /* 0x000000132929d224 */ /* 0x080fe200078e02ff */
[----:B------:R-:W-:Y:S01]  /*3960*/  @!P4 STG.E.U8 desc[UR38][R6.64+0x20], R9 ;  /* 0x000020090600c986 */ /* 0x000fe2000c101126 */
[C---:B------:R-:W-:Y:S01]  /*3970*/  ISETP.LT.OR P4, PT, R70.reuse, 0x1, !P3 ;  /* 0x000000014600780c */ /* 0x040fe20005f81670 */
[-C--:B------:R-:W-:Y:S01]  /*3980*/  @!P1 IMAD R43, R43, R19.reuse, RZ ;  /* 0x000000132b2b9224 */ /* 0x080fe200078e02ff */
        /* <DEDUP_REMOVED lines=25> */
[----:B------:R1:W-:Y:S01]  /*3b20*/  @!P4 STG.E.U8 desc[UR38][R6.64+0x30], R9 ;  /* 0x000030090600c986 */ /* 0x0003e2000c101126 */
[C---:B------:R-:W-:Y:S01]  /*3b30*/  ISETP.LT.OR P4, PT, R70.reuse, 0x1, !P2 ;  /* 0x000000014600780c */ /* 0x040fe20005781670 */
[-C--:B------:R-:W-:Y:S01]  /*3b40*/  @!P0 IMAD R51, R51, R19.reuse, RZ ;  /* 0x0000001333338224 */ /* 0x080fe200078e02ff */
[C---:B------:R-:W-:Y:S01]  /*3b50*/  ISETP.LT.OR P2, PT, R70.reuse, 0x9, !P2 ;  /* 0x000000094600780c */ /* 0x040fe20005741670 */
[----:B------:R2:W-:Y:S01]  /*3b60*/  @!P5 STG.E.U8 desc[UR38][R6.64+0x31], R49 ;  /* 0x000031310600d986 */ /* 0x0005e2000c101126 */
[----:B------:R-:W-:Y:S01]  /*3b70*/  ISETP.LT.OR P5, PT, R70, 0x1, !P3 ;  /* 0x000000014600780c */ /* 0x000fe20005fa1670 */
[-C--:B0-----:R-:W-:Y:S01]  /*3b80*/  @!P1 IMAD R3, R50, R19.reuse, RZ ;  /* 0x0000001332039224 */ /* 0x081fe200078e02ff */
[----:B------:R-:W-:Y:S01]  /*3b90*/  ISETP.LT.OR P3, PT, R70, 0x9, !P3 ;  /* 0x000000094600780c */ /* 0x000fe20005f61670 */
[----:B------:R2:W-:Y:S04]  /*3ba0*/  @!P0 STG.E.U8 desc[UR38][R4.64+0x31], R51 ;  /* 0x0000313304008986 */ /* 0x0005e8000c101126 */
[----:B------:R2:W-:Y:S02]  /*3bb0*/  @!P1 STG.E.U8 desc[UR38][R4.64+0x30], R3 ;  /* 0x0000300304009986 */ /* 0x0005e4000c101126 */
[----:B------:R-:W-:-:S02]  /*3bc0*/  @!P4 IMAD R11, R52, R19, RZ ;  /* 0x00000013340bc224 */ /* 0x000fc400078e02ff */
[-C--:B-1----:R-:W-:Y:S02]  /*3bd0*/  @!P2 IMAD R9, R54, R19.reuse, RZ ;  /* 0x000000133609a224 */ /* 0x082fe400078e02ff */
[-C--:B------:R-:W-:Y:S01]  /*3be0*/  @!P5 IMAD R53, R53, R19.reuse, RZ ;  /* 0x000000133535d224 */ /* 0x080fe200078e02ff */
[----:B------:R2:W-:Y:S01]  /*3bf0*/  @!P4 STG.E.U8 desc[UR38][R6.64+0x38], R11 ;  /* 0x0000380b0600c986 */ /* 0x0005e2000c101126 */
[----:B------:R-:W-:-:S03]  /*3c00*/  @!P3 IMAD R55, R55, R19, RZ ;  /* 0x000000133737b224 */ /* 0x000fc600078e02ff */
[----:B------:R2:W-:Y:S04]  /*3c10*/  @!P5 STG.E.U8 desc[UR38][R6.64+0x39], R53 ;  /* 0x000039350600d986 */ /* 0x0005e8000c101126 */
[----:B------:R2:W-:Y:S04]  /*3c20*/  @!P2 STG.E.U8 desc[UR38][R4.64+0x38], R9 ;  /* 0x000038090400a986 */ /* 0x0005e8000c101126 */
[----:B------:R2:W-:Y:S02]  /*3c30*/  @!P3 STG.E.U8 desc[UR38][R4.64+0x39], R55 ;  /* 0x000039370400b986 */ /* 0x0005e4000c101126 */
.L_x_95:
[----:B------:R-:W-:Y:S05]  /*3c40*/  BSYNC B0 ;  /* 0x0000000000007941 */ /* 0x000fea0003800000 */
.L_x_29:
[----:B------:R-:W-:Y:S01]  /*3c50*/  IADD3 R16, P0, R16, UR36, RZ ;  /* 0x0000002410107c10 */ /* 0x000fe2000ff1e0ff */
[----:B------:R-:W-:Y:S01]  /*3c60*/  ULDC.64 UR4, c[0x0][0x650] ;  /* 0x0001940000047ab9 */ /* 0x000fe20000000a00 */
[----:B-12---:R-:W-:Y:S01]  /*3c70*/  PRMT R3, RZ, 0x7610, R3 ;  /* 0x00007610ff037816 */ /* 0x006fe20000000003 */
[----:B------:R-:W-:Y:S01]  /*3c80*/  IMAD.MOV.U32 R66, RZ, RZ, -0x1 ;  /* 0xffffffffff427424 */ /* 0x000fe200078e00ff */
[----:B------:R-:W-:Y:S01]  /*3c90*/  IADD3.X R17, R17, UR42, RZ, P0, !PT ;  /* 0x0000002a11117c10 */ /* 0x000fe200087fe4ff */
[----:B------:R-:W-:Y:S01]  /*3ca0*/  IMAD.MOV.U32 R65, RZ, RZ, -0x1 ;  /* 0xffffffffff417424 */ /* 0x000fe200078e00ff */
[----:B------:R-:W-:-:S04]  /*3cb0*/  ISETP.GE.U32.AND P0, PT, R16, UR4, PT ;  /* 0x0000000410007c0c */ /* 0x000fc8000bf06070 */
[----:B------:R-:W-:-:S13]  /*3cc0*/  ISETP.GE.U32.AND.EX P0, PT, R17, UR5, PT, P0 ;  /* 0x0000000511007c0c */ /* 0x000fda000bf06100 */
[----:B------:R-:W-:Y:S05]  /*3cd0*/  @P0 BRA `(.L_x_96) ;  /* 0x00000004004c0947 */ /* 0x000fea0003800000 */
[----:B------:R-:W1:Y:S01]  /*3ce0*/  LDC.64 R10, c[0x0][0x628] ;  /* 0x00018a00ff0a7b82 */ /* 0x000e620000000a00 */
[----:B------:R-:W2:Y:S01]  /*3cf0*/  S2R R12, SR_CTAID.X ;  /* 0x00000000000c7919 */ /* 0x000ea20000002500 */
[----:B0-----:R-:W-:Y:S02]  /*3d00*/  IMAD.MOV.U32 R8, RZ, RZ, R16 ;  /* 0x000000ffff087224 */ /* 0x001fe400078e0010 */
[----:B------:R-:W-:Y:S01]  /*3d10*/  IMAD.MOV.U32 R9, RZ, RZ, R17 ;  /* 0x000000ffff097224 */ /* 0x000fe200078e0011 */
[----:B------:R-:W0:Y:S03]  /*3d20*/  S2R R20, SR_CTAID.Y ;  /* 0x0000000000147919 */ /* 0x000e260000002600 */
[----:B------:R-:W0:Y:S08]  /*3d30*/  LDC R0, c[0x0][0x630] ;  /* 0x00018c00ff007b82 */ /* 0x000e300000000800 */
[----:B------:R-:W0:Y:S01]  /*3d40*/  LDC.64 R14, c[0x0][0x620] ;  /* 0x00018800ff0e7b82 */ /* 0x000e220000000a00 */
[----:B-1----:R-:W-:-:S04]  /*3d50*/  ISETP.NE.U32.AND P0, PT, R10, RZ, PT ;  /* 0x000000ff0a00720c */ /* 0x002fc80003f05070 */
[----:B------:R-:W-:-:S13]  /*3d60*/  ISETP.NE.AND.EX P0, PT, R11, RZ, PT, P0 ;  /* 0x000000ff0b00720c */ /* 0x000fda0003f05300 */
[----:B0-2---:R-:W-:Y:S05]  /*3d70*/  @!P0 BRA `(.L_x_97) ;  /* 0x0000000000288947 */ /* 0x005fea0003800000 */
[----:B------:R-:W0:Y:S02]  /*3d80*/  LDC R3, c[0x0][0x634] ;  /* 0x00018d00ff037b82 */ /* 0x000e240000000800 */
[----:B0-----:R-:W-:-:S05]  /*3d90*/  IADD3 R3, P0, R16, R3, RZ ;  /* 0x0000000310037210 */ /* 0x001fca0007f1e0ff */
[----:B------:R-:W-:-:S04]  /*3da0*/  IMAD.X R13, RZ, RZ, R17, P0 ;  /* 0x000000ffff0d7224 */ /* 0x000fc800000e0611 */
[----:B---3--:R-:W-:-:S04]  /*3db0*/  IMAD.WIDE.U32 R4, R13, R10, RZ ;  /* 0x0000000a0d047225 */ /* 0x008fc800078e00ff */
[----:B----4-:R-:W-:-:S04]  /*3dc0*/  IMAD.WIDE.U32 R6, P0, R3, R11, R4 ;  /* 0x0000000b03067225 */ /* 0x010fc80007800004 */
[----:B------:R-:W-:-:S04]  /*3dd0*/  IMAD.WIDE.U32 R4, R3, R10, RZ ;  /* 0x0000000a03047225 */ /* 0x000fc800078e00ff */
[----:B------:R-:W-:Y:S01]  /*3de0*/  IMAD.X R9, RZ, RZ, RZ, P0 ;  /* 0x000000ffff097224 */ /* 0x000fe200000e06ff */
[----:B------:R-:W-:Y:S01]  /*3df0*/  IADD3 RZ, P0, R5, R6, RZ ;  /* 0x0000000605ff7210 */ /* 0x000fe20007f1e0ff */
[----:B------:R-:W-:-:S04]  /*3e00*/  IMAD.MOV.U32 R8, RZ, RZ, R7 ;  /* 0x000000ffff087224 */ /* 0x000fc800078e0007 */
[----:B------:R-:W-:-:S08]  /*3e10*/  IMAD.WIDE.U32.X R8, R13, R11, R8, P0 ;  /* 0x0000000b0d087225 */ /* 0x000fd000000e0408 */
.L_x_97:
[-CC-:B------:R-:W-:Y:S01]  /*3e20*/  SHF.R.U64 R65, R8, R0.reuse, R9.reuse ;  /* 0x0000000008417219 */ /* 0x180fe20000001209 */
[----:B---3--:R-:W0:Y:S01]  /*3e30*/  LDC.64 R26, c[0x0][0x640] ;  /* 0x00019000ff1a7b82 */ /* 0x008e220000000a00 */
[----:B------:R-:W-:Y:S01]  /*3e40*/  SHF.R.U32.HI R0, RZ, R0, R9 ;  /* 0x00000000ff007219 */ /* 0x000fe20000011609 */
[----:B------:R-:W-:Y:S01]  /*3e50*/  ULDC UR4, c[0x0][0x150] ;  /* 0x0000540000047ab9 */ /* 0x000fe20000000800 */
[----:B------:R-:W-:Y:S02]  /*3e60*/  IADD3 R3, P0, RZ, -R65, RZ ;  /* 0x80000041ff037210 */ /* 0x000fe40007f1e0ff */
[----:B----4-:R-:W-:-:S03]  /*3e70*/  I2FP.F32.U32 R7, R12 ;  /* 0x0000000c00077245 */ /* 0x010fc60000201000 */
[----:B------:R-:W1:Y:S01]  /*3e80*/  LDC R6, c[0x0][0x618] ;  /* 0x00018600ff067b82 */ /* 0x000e620000000800 */
[----:B------:R-:W-:Y:S02]  /*3e90*/  IMAD.X R5, RZ, RZ, ~R0, P0 ;  /* 0x000000ffff057224 */ /* 0x000fe400000e0e00 */
[----:B------:R-:W-:Y:S01]  /*3ea0*/  FMUL R7, R7, UR4 ;  /* 0x0000000407077c20 */ /* 0x000fe20008400000 */
[----:B------:R-:W-:Y:S01]  /*3eb0*/  ULDC UR4, c[0x0][0x154] ;  /* 0x0000550000047ab9 */ /* 0x000fe20000000800 */
[-C--:B------:R-:W-:Y:S02]  /*3ec0*/  IMAD R0, R5, R14.reuse, RZ ;  /* 0x0000000e05007224 */ /* 0x080fe400078e02ff */
[C---:B------:R-:W-:Y:S01]  /*3ed0*/  IMAD.WIDE.U32 R4, R3.reuse, R14, R16 ;  /* 0x0000000e03047225 */ /* 0x040fe200078e0010 */
[----:B------:R-:W2:Y:S01]  /*3ee0*/  LDC R8, c[0x0][0x608] ;  /* 0x00018200ff087b82 */ /* 0x000ea20000000800 */
[----:B------:R-:W3:Y:S02]  /*3ef0*/  F2I.U32.TRUNC.NTZ R7, R7 ;  /* 0x0000000700077305 */ /* 0x000ee4000020f000 */
[----:B------:R-:W-:Y:S01]  /*3f00*/  IMAD R3, R3, R15, R0 ;  /* 0x0000000f03037224 */ /* 0x000fe200078e0200 */
[----:B------:R-:W-:-:S03]  /*3f10*/  I2FP.F32.U32 R0, R20 ;  /* 0x0000001400007245 */ /* 0x000fc60000201000 */
[----:B------:R-:W-:Y:S01]  /*3f20*/  IMAD.IADD R3, R5, 0x1, R3 ;  /* 0x0000000105037824 */ /* 0x000fe200078e0203 */
[----:B------:R-:W4:Y:S01]  /*3f30*/  LDC R11, c[0x0][0x658] ;  /* 0x00019600ff0b7b82 */ /* 0x000f220000000800 */
[----:B0-----:R-:W-:-:S04]  /*3f40*/  ISETP.NE.U32.AND P0, PT, R26, RZ, PT ;  /* 0x000000ff1a00720c */ /* 0x001fc80003f05070 */
[----:B------:R-:W-:-:S03]  /*3f50*/  ISETP.NE.AND.EX P0, PT, R27, RZ, PT, P0 ;  /* 0x000000ff1b00720c */ /* 0x000fc60003f05300 */
[----:B------:R-:W0:Y:S01]  /*3f60*/  LDC R9, c[0x0][0x144] ;  /* 0x00005100ff097b82 */ /* 0x000e220000000800 */
[-C--:B-1----:R-:W-:Y:S01]  /*3f70*/  SHF.R.U64 R10, R4, R6.reuse, R3 ;  /* 0x00000006040a7219 */ /* 0x082fe20000001203 */
[----:B---3--:R-:W-:Y:S01]  /*3f80*/  IMAD.MOV R7, RZ, RZ, -R7 ;  /* 0x000000ffff077224 */ /* 0x008fe200078e0a07 */
[----:B------:R-:W-:Y:S01]  /*3f90*/  SHF.R.U32.HI R3, RZ, R6, R3 ;  /* 0x00000006ff037219 */ /* 0x000fe20000011603 */
[----:B------:R-:W-:-:S04]  /*3fa0*/  FMUL R6, R0, UR4 ;  /* 0x0000000400067c20 */ /* 0x000fc80008400000 */
[----:B------:R-:W1:Y:S01]  /*3fb0*/  LDC R21, c[0x0][0x148] ;  /* 0x00005200ff157b82 */ /* 0x000e620000000800 */
[----:B------:R3:W0:Y:S01]  /*3fc0*/  F2I.U32.TRUNC.NTZ R14, R6 ;  /* 0x00000006000e7305 */ /* 0x000622000020f000 */
[-CC-:B--2---:R-:W-:Y:S02]  /*3fd0*/  SHF.R.U64 R13, R10, R8.reuse, R3.reuse ;  /* 0x000000080a0d7219 */ /* 0x184fe40000001203 */
[----:B------:R-:W-:-:S04]  /*3fe0*/  SHF.R.U32.HI R0, RZ, R8, R3 ;  /* 0x00000008ff007219 */ /* 0x000fc80000011603 */
[----:B------:R-:W2:Y:S01]  /*3ff0*/  LDC R24, c[0x0][0x648] ;  /* 0x00019200ff187b82 */ /* 0x000ea20000000800 */
[-CC-:B----4-:R-:W-:Y:S02]  /*4000*/  SHF.R.U64 R15, R13, R11.reuse, R0.reuse ;  /* 0x0000000b0d0f7219 */ /* 0x190fe40000001200 */
[----:B------:R-:W-:-:S03]  /*4010*/  SHF.R.U32.HI R5, RZ, R11, R0 ;  /* 0x0000000bff057219 */ /* 0x000fc60000011600 */
[----:B------:R-:W-:Y:S02]  /*4020*/  IMAD.MOV.U32 R4, RZ, RZ, R15 ;  /* 0x000000ffff047224 */ /* 0x000fe400078e000f */
[----:B------:R-:W4:Y:S01]  /*4030*/  LDC R28, c[0x0][0x638] ;  /* 0x00018e00ff1c7b82 */ /* 0x000f220000000800 */
[----:B0-----:R-:W-:-:S07]  /*4040*/  IMAD R25, R9, R7, R12 ;  /* 0x0000000709197224 */ /* 0x001fce00078e020c */
[----:B------:R-:W0:Y:S08]  /*4050*/  LDC R29, c[0x0][0x610] ;  /* 0x00018400ff1d7b82 */ /* 0x000e300000000800 */
[----:B------:R-:W0:Y:S01]  /*4060*/  LDC R30, c[0x0][0x600] ;  /* 0x00018000ff1e7b82 */ /* 0x000e220000000800 */
[----:B-123--:R-:W-:Y:S05]  /*4070*/  @!P0 BRA `(.L_x_98) ;  /* 0x0000000000288947 */ /* 0x00efea0003800000 */
        /* <DEDUP_REMOVED lines=10> */
.L_x_98:
[----:B------:R-:W-:Y:S01]  /*4120*/  ISETP.NE.AND P0, PT, R2, 0x1, PT ;  /* 0x000000010200780c */ /* 0x000fe20003f05270 */
[----:B------:R-:W-:Y:S01]  /*4130*/  IMAD.MOV R14, RZ, RZ, -R14 ;  /* 0x000000ffff0e7224 */ /* 0x000fe200078e0a0e */
[----:B------:R-:W-:Y:S02]  /*4140*/  SHF.R.U64 R0, R4, R24, R5 ;  /* 0x0000001804007219 */ /* 0x000fe40000001205 */
[----:B------:R-:W-:Y:S02]  /*4150*/  LOP3.LUT R3, R13, R62, RZ, 0xc0, !PT ;  /* 0x0000003e0d037212 */ /* 0x000fe400078ec0ff */
[----:B------:R-:W-:Y:S01]  /*4160*/  LOP3.LUT R10, R10, R61, RZ, 0xc0, !PT ;  /* 0x0000003d0a0a7212 */ /* 0x000fe200078ec0ff */
[----:B------:R-:W-:Y:S02]  /*4170*/  IMAD.MOV R4, RZ, RZ, -R0 ;  /* 0x000000ffff047224 */ /* 0x000fe400078e0a00 */
[----:B------:R-:W-:Y:S02]  /*4180*/  IMAD R0, R58, R0, R3 ;  /* 0x000000003a007224 */ /* 0x000fe400078e0203 */
[----:B----4-:R-:W-:-:S02]  /*4190*/  IMAD R3, R4, R28, R15 ;  /* 0x0000001c04037224 */ /* 0x010fc400078e020f */
[----:B------:R-:W-:Y:S02]  /*41a0*/  @P0 IMAD R25, R21, R14, R20 ;  /* 0x0000000e15190224 */ /* 0x000fe400078e0214 */
[----:B0-----:R-:W-:Y:S02]  /*41b0*/  IMAD R5, R3, R30, R10 ;  /* 0x0000001e03057224 */ /* 0x001fe400078e020a */
[----:B------:R-:W-:Y:S02]  /*41c0*/  IMAD R0, R0, R29, R25 ;  /* 0x0000001d00007224 */ /* 0x000fe400078e0219 */
[----:B------:R-:W-:-:S03]  /*41d0*/  IMAD.MOV.U32 R4, RZ, RZ, 0x1 ;  /* 0x00000001ff047424 */ /* 0x000fc600078e00ff */
[----:B------:R-:W-:Y:S02]  /*41e0*/  SEL R66, R5, R0, !P0 ;  /* 0x0000000005427207 */ /* 0x000fe40004000000 */
[----:B------:R-:W-:Y:S02]  /*41f0*/  PRMT R3, R4, 0x7610, R3 ;  /* 0x0000761004037816 */ /* 0x000fe40000000003 */
[----:B------:R-:W-:-:S07]  /*4200*/  SEL R0, R0, R5, !P0 ;  /* 0x0000000500007207 */ /* 0x000fce0004000000 */
.L_x_96:
[----:B------:R-:W-:Y:S01]  /*4210*/  UIMAD.WIDE.U32 UR4, UR41, -0x45306eb3, URZ ;  /* 0xbacf914d290478a5 */ /* 0x000fe2000f8e003f */
[----:B------:R-:W-:Y:S01]  /*4220*/  LOP3.LUT P0, RZ, R3, 0xff, RZ, 0xc0, !PT ;  /* 0x000000ff03ff7812 */ /* 0x000fe2000780c0ff */
[----:B------:R-:W-:Y:S02]  /*4230*/  IMAD.MOV.U32 R67, RZ, RZ, R0 ;  /* 0x000000ffff437224 */ /* 0x000fe400078e0000 */
[----:B------:R-:W-:-:S04]  /*4240*/  UIADD3 UR4, UR41, -UR5, URZ ;  /* 0x8000000529047290 */ /* 0x000fc8000fffe03f */
[----:B------:R-:W-:-:S04]  /*4250*/  ULEA.HI UR4, UR4, UR5, URZ, 0x1f ;  /* 0x0000000504047291 */ /* 0x000fc8000f8ff83f */
[----:B------:R-:W-:-:S04]  /*4260*/  USHF.R.U32.HI UR4, URZ, 0x5, UR4 ;  /* 0x000000053f047899 */ /* 0x000fc80008011604 */
[----:B------:R-:W-:Y:S01]  /*4270*/  UIMAD UR41, UR4, -0x25, UR41 ;  /* 0xffffffdb042978a4 */ /* 0x000fe2000f8e0229 */
[----:B------:R-:W-:Y:S11]  /*4280*/  @P0 BRA `(.L_x_99) ;  /* 0xffffffd000d00947 */ /* 0x000ff6000383ffff */
[----:B------:R-:W-:Y:S05]  /*4290*/  EXIT ;  /* 0x000000000000794d */ /* 0x000fea0003800000 */
.L_x_4:
        /* <DEDUP_REMOVED lines=26> */
.L_x_101:
[--C-:B------:R-:W-:Y:S01]  /*4440*/  SHF.R.U64 R14, R12, R20, R13.reuse ;  /* 0x000000140c0e7219 */ /* 0x100fe2000000120d */
[----:B------:R-:W0:Y:S01]  /*4450*/  LDC R24, c[0x0][0x618] ;  /* 0x00018600ff187b82 */ /* 0x000e220000000800 */
[----:B------:R-:W-:Y:S01]  /*4460*/  I2FP.F32.U32 R8, R6 ;  /* 0x0000000600087245 */ /* 0x000fe20000201000 */
[----:B------:R-:W-:Y:S01]  /*4470*/  ULDC UR4, c[0x0][0x150] ;  /* 0x0000540000047ab9 */ /* 0x000fe20000000800 */
[----:B------:R-:W-:Y:S02]  /*4480*/  SHF.R.U32.HI R7, RZ, R20, R13 ;  /* 0x00000014ff077219 */ /* 0x000fe4000001160d */
[----:B------:R-:W-:Y:S01]  /*4490*/  IADD3 R11, P0, RZ, -R14, RZ ;  /* 0x8000000eff0b7210 */ /* 0x000fe20007f1e0ff */
[----:B------:R-:W-:Y:S01]  /*44a0*/  FMUL R13, R8, UR4 ;  /* 0x00000004080d7c20 */ /* 0x000fe20008400000 */
[----:B------:R-:W-:Y:S01]  /*44b0*/  ULDC UR4, c[0x0][0x154] ;  /* 0x0000550000047ab9 */ /* 0x000fe20000000800 */
[----:B------:R-:W1:Y:S02]  /*44c0*/  LDC.64 R26, c[0x0][0x640] ;  /* 0x00019000ff1a7b82 */ /* 0x000e640000000a00 */
[----:B------:R-:W-:-:S02]  /*44d0*/  IMAD.X R7, RZ, RZ, ~R7, P0 ;  /* 0x000000ffff077224 */ /* 0x000fc400000e0e07 */
[----:B------:R-:W2:Y:S01]  /*44e0*/  F2I.U32.TRUNC.NTZ R13, R13 ;  /* 0x0000000d000d7305 */ /* 0x000ea2000020f000 */
[----:B------:R-:W-:-:S03]  /*44f0*/  IMAD.WIDE.U32 R8, R11, R22, R16 ;  /* 0x000000160b087225 */ /* 0x000fc600078e0010 */
[----:B------:R-:W3:Y:S01]  /*4500*/  LDC R15, c[0x0][0x144] ;  /* 0x00005100ff0f7b82 */ /* 0x000ee20000000800 */
[----:B------:R-:W-:-:S04]  /*4510*/  IMAD R10, R7, R22, RZ ;  /* 0x00000016070a7224 */ /* 0x000fc800078e02ff */
[----:B------:R-:W-:Y:S02]  /*4520*/  IMAD R7, R11, R23, R10 ;  /* 0x000000170b077224 */ /* 0x000fe400078e020a */
[----:B------:R-:W-:Y:S01]  /*4530*/  IMAD.MOV.U32 R10, RZ, RZ, -0x1 ;  /* 0xffffffffff0a7424 */ /* 0x000fe200078e00ff */
[----:B------:R-:W4:Y:S01]  /*4540*/  LDC R20, c[0x0][0x608] ;  /* 0x00018200ff147b82 */ /* 0x000f220000000800 */
[----:B------:R-:W-:Y:S01]  /*4550*/  IMAD.IADD R7, R9, 0x1, R7 ;  /* 0x0000000109077824 */ /* 0x000fe200078e0207 */
[----:B------:R-:W-:-:S04]  /*4560*/  I2FP.F32.U32 R9, R5 ;  /* 0x0000000500097245 */ /* 0x000fc80000201000 */
[-C--:B0-----:R-:W-:Y:S01]  /*4570*/  SHF.R.U64 R12, R8, R24.reuse, R7 ;  /* 0x00000018080c7219 */ /* 0x081fe20000001207 */
[----:B--2---:R-:W-:Y:S01]  /*4580*/  IMAD.MOV R8, RZ, RZ, -R13 ;  /* 0x000000ffff087224 */ /* 0x004fe200078e0a0d */
[----:B------:R-:W0:Y:S01]  /*4590*/  LDC R11, c[0x0][0x658] ;  /* 0x00019600ff0b7b82 */ /* 0x000e220000000800 */
[----:B-1----:R-:W-:Y:S01]  /*45a0*/  ISETP.NE.U32.AND P0, PT, R26, RZ, PT ;  /* 0x000000ff1a00720c */ /* 0x002fe20003f05070 */
[----:B------:R-:W-:Y:S01]  /*45b0*/  FMUL R9, R9, UR4 ;  /* 0x0000000409097c20 */ /* 0x000fe20008400000 */
[----:B------:R-:W-:Y:S02]  /*45c0*/  SHF.R.U32.HI R7, RZ, R24, R7 ;  /* 0x00000018ff077219 */ /* 0x000fe40000011607 */
[----:B------:R-:W-:-:S03]  /*45d0*/  ISETP.NE.AND.EX P0, PT, R27, RZ, PT, P0 ;  /* 0x000000ff1b00720c */ /* 0x000fc60003f05300 */
[----:B------:R-:W1:Y:S01]  /*45e0*/  LDC R22, c[0x0][0x148] ;  /* 0x00005200ff167b82 */ /* 0x000e620000000800 */
[----:B---3--:R-:W-:Y:S02]  /*45f0*/  IMAD R23, R15, R8, R6 ;  /* 0x000000080f177224 */ /* 0x008fe400078e0206 */
[----:B------:R-:W-:-:S05]  /*4600*/  IMAD.MOV.U32 R8, RZ, RZ, 0x1 ;  /* 0x00000001ff087424 */ /* 0x000fca00078e00ff */
[----:B------:R-:W2:Y:S01]  /*4610*/  LDC R21, c[0x0][0x600] ;  /* 0x00018000ff157b82 */ /* 0x000ea20000000800 */
[-CC-:B----4-:R-:W-:Y:S02]  /*4620*/  SHF.R.U64 R15, R12, R20.reuse, R7.reuse ;  /* 0x000000140c0f7219 */ /* 0x190fe40000001207 */
[----:B------:R-:W-:Y:S02]  /*4630*/  SHF.R.U32.HI R6, RZ, R20, R7 ;  /* 0x00000014ff067219 */ /* 0x000fe40000011607 */
[----:B------:R3:W4:Y:S03]  /*4640*/  F2I.U32.TRUNC.NTZ R20, R9 ;  /* 0x0000000900147305 */ /* 0x000726000020f000 */
[----:B------:R-:W1:Y:S01]  /*4650*/  LDC R25, c[0x0][0x648] ;  /* 0x00019200ff197b82 */ /* 0x000e620000000800 */
[-C--:B0-----:R-:W-:Y:S02]  /*4660*/  SHF.R.U64 R19, R15, R11.reuse, R6 ;  /* 0x0000000b0f137219 */ /* 0x081fe40000001206 */
[----:B------:R-:W-:-:S02]  /*4670*/  SHF.L.U32 R10, R10, R11, RZ ;  /* 0x0000000b0a0a7219 */ /* 0x000fc400000006ff */
[-C--:B------:R-:W-:Y:S01]  /*4680*/  SHF.R.U32.HI R7, RZ, R11.reuse, R6 ;  /* 0x0000000bff077219 */ /* 0x080fe20000011606 */
[----:B------:R-:W-:Y:S01]  /*4690*/  IMAD.MOV.U32 R6, RZ, RZ, R19 ;  /* 0x000000ffff067224 */ /* 0x000fe200078e0013 */
[----:B------:R-:W-:Y:S01]  /*46a0*/  SHF.L.U32 R24, R8, R11, RZ ;  /* 0x0000000b08187219 */ /* 0x000fe200000006ff */
[----:B------:R-:W0:Y:S01]  /*46b0*/  LDC R28, c[0x0][0x638] ;  /* 0x00018e00ff1c7b82 */ /* 0x000e220000000800 */
[----:B------:R-:W-:-:S07]  /*46c0*/  LOP3.LUT R30, RZ, R10, RZ, 0x33, !PT ;  /* 0x0000000aff1e7212 */ /* 0x000fce00078e33ff */
[----:B------:R-:W0:Y:S01]  /*46d0*/  LDC R29, c[0x0][0x610] ;  /* 0x00018400ff1d7b82 */ /* 0x000e220000000800 */
[----:B---34-:R-:W-:Y:S05]  /*46e0*/  @!P0 BRA `(.L_x_102) ;  /* 0x0000000000288947 */ /* 0x018fea0003800000 */
[----:B------:R-:W3:Y:S02]  /*46f0*/  LDC R6, c[0x0][0x64c] ;  /* 0x00019300ff067b82 */ /* 0x000ee40000000800 */
[----:B---3--:R-:W-:-:S05]  /*4700*/  IADD3 R11, P0, R19, R6, RZ ;  /* 0x00000006130b7210 */ /* 0x008fca0007f1e0ff */
        /* <DEDUP_REMOVED lines=8> */
.L_x_102:
[----:B------:R-:W-:Y:S01]  /*4790*/  ISETP.NE.AND P0, PT, R2, 0x1, PT ;  /* 0x000000010200780c */ /* 0x000fe20003f05270 */
[----:B--2---:R-:W-:Y:S01]  /*47a0*/  VIADD R9, R21, 0xffffffff ;  /* 0xffffffff15097836 */ /* 0x004fe20000000000 */
[----:B-1----:R-:W-:Y:S01]  /*47b0*/  SHF.R.U64 R7, R6, R25, R7 ;  /* 0x0000001906077219 */ /* 0x002fe20000001207 */
[----:B------:R-:W-:Y:S01]  /*47c0*/  IMAD.MOV R20, RZ, RZ, -R20 ;  /* 0x000000ffff147224 */ /* 0x000fe200078e0a14 */
[----:B------:R-:W-:Y:S02]  /*47d0*/  LOP3.LUT R6, R15, R30, RZ, 0xc0, !PT ;  /* 0x0000001e0f067212 */ /* 0x000fe400078ec0ff */
[----:B------:R-:W-:Y:S01]  /*47e0*/  LOP3.LUT R12, R12, R9, RZ, 0xc0, !PT ;  /* 0x000000090c0c7212 */ /* 0x000fe200078ec0ff */
[----:B------:R-:W-:Y:S02]  /*47f0*/  IMAD.MOV R8, RZ, RZ, -R7 ;  /* 0x000000ffff087224 */ /* 0x000fe400078e0a07 */
[----:B------:R-:W-:Y:S02]  /*4800*/  IMAD R6, R24, R7, R6 ;  /* 0x0000000718067224 */ /* 0x000fe400078e0206 */
[----:B------:R-:W-:-:S02]  /*4810*/  IMAD.MOV.U32 R9, RZ, RZ, 0x1 ;  /* 0x00000001ff097424 */ /* 0x000fc400078e00ff */
[----:B------:R-:W-:Y:S02]  /*4820*/  @P0 IMAD R23, R22, R20, R5 ;  /* 0x0000001416170224 */ /* 0x000fe400078e0205 */
[----:B0-----:R-:W-:Y:S02]  /*4830*/  IMAD R5, R8, R28, R19 ;  /* 0x0000001c08057224 */ /* 0x001fe400078e0213 */
[----:B------:R-:W-:Y:S02]  /*4840*/  IMAD R19, R6, R29, R23 ;  /* 0x0000001d06137224 */ /* 0x000fe400078e0217 */
[----:B------:R-:W-:Y:S02]  /*4850*/  IMAD R6, R5, R21, R12 ;  /* 0x0000001505067224 */ /* 0x000fe400078e020c */
[----:B------:R-:W-:-:S03]  /*4860*/  IMAD.MOV.U32 R8, RZ, RZ, R14 ;  /* 0x000000ffff087224 */ /* 0x000fc600078e000e */
[----:B------:R-:W-:Y:S02]  /*4870*/  SEL R20, R6, R19, !P0 ;  /* 0x0000001306147207 */ /* 0x000fe40004000000 */
[----:B------:R-:W-:-:S07]  /*4880*/  SEL R19, R19, R6, !P0 ;  /* 0x0000000613137207 */ /* 0x000fce0004000000 */
.L_x_100:
[----:B------:R-:W-:-:S08]  /*4890*/  NOP ;  /* 0x0000000000007918 */ /* 0x000fd00000000000 */
[----:B------:R-:W0:-:S00]  /*48a0*/  USETMAXREG.DEALLOC.CTAPOOL 0x28 ;  /* 0x00000028000079c8 */ /* 0x000e0000080e0500 */
[----:B0-----:R-:W-:-:S13]  /*48b0*/  ISETP.NE.AND P0, PT, R0, RZ, PT ;  /* 0x000000ff0000720c */ /* 0x001fda0003f05270 */
[----:B------:R-:W-:Y:S05]  /*48c0*/  @P0 EXIT ;  /* 0x000000000000094d */ /* 0x000fea0003800000 */
[----:B------:R-:W-:Y:S01]  /*48d0*/  LOP3.LUT P0, RZ, R9, 0xff, RZ, 0xc0, !PT ;  /* 0x000000ff09ff7812 */ /* 0x000fe2000780c0ff */
[----:B------:R-:W-:Y:S02]  /*48e0*/  IMAD.MOV.U32 R0, RZ, RZ, 0x1 ;  /* 0x00000001ff007424 */ /* 0x000fe400078e00ff */
[----:B------:R-:W-:-:S10]  /*48f0*/  IMAD.MOV.U32 R12, RZ, RZ, RZ ;  /* 0x000000ffff0c7224 */ /* 0x000fd400078e00ff */
[----:B------:R-:W-:Y:S05]  /*4900*/  @!P0 BRA `(.L_x_103) ;  /* 0x0000000c001c8947 */ /* 0x000fea0003800000 */
[----:B------:R-:W0:Y:S01]  /*4910*/  LDC R0, c[0x0][0x28c] ;  /* 0x0000a300ff007b82 */ /* 0x000e220000000800 */
[----:B------:R-:W-:Y:S01]  /*4920*/  LOP3.LUT P0, RZ, R3, 0x1f, RZ, 0xc0, !PT ;  /* 0x0000001f03ff7812 */ /* 0x000fe2000780c0ff */
[----:B------:R-:W-:Y:S01]  /*4930*/  ULDC UR5, c[0x0][0x658] ;  /* 0x0001960000057ab9 */ /* 0x000fe20000000800 */
[----:B------:R-:W-:Y:S01]  /*4940*/  UMOV UR6, 0xffffffff ;  /* 0xffffffff00067882 */ /* 0x000fe20000000000 */
[----:B------:R-:W-:Y:S01]  /*4950*/  BSSY B0, `(.L_x_103) ;  /* 0x00000c2000007945 */ /* 0x000fe20003800000 */
[----:B------:R-:W-:Y:S01]  /*4960*/  USHF.L.U32 UR6, UR6, UR5, URZ ;  /* 0x0000000506067299 */ /* 0x000fe2000800063f */
[C---:B------:R-:W-:Y:S01]  /*4970*/  ISETP.NE.AND P2, PT, R4.reuse, RZ, PT ;  /* 0x000000ff0400720c */ /* 0x040fe20003f45270 */
[----:B------:R-:W-:Y:S01]  /*4980*/  IMAD.MOV.U32 R13, RZ, RZ, 0x1 ;  /* 0x00000001ff0d7424 */ /* 0x000fe200078e00ff */
[----:B------:R-:W-:Y:S01]  /*4990*/  ISETP.NE.OR P0, PT, R4, RZ, !P0 ;  /* 0x000000ff0400720c */ /* 0x000fe20004705670 */
[----:B------:R-:W-:Y:S01]  /*49a0*/  IMAD.MOV.U32 R12, RZ, RZ, RZ ;  /* 0x000000ffff0c7224 */ /* 0x000fe200078e00ff */
[----:B------:R-:W-:Y:S01]  /*49b0*/  LOP3.LUT R11, R18, 0x2, RZ, 0xfc, !PT ;  /* 0x00000002120b7812 */ /* 0x000fe200078efcff */
[----:B------:R-:W-:Y:S01]  /*49c0*/  ULDC UR4, c[0x0][0x600] ;  /* 0x0001800000047ab9 */ /* 0x000fe20000000800 */
[----:B------:R-:W-:Y:S01]  /*49d0*/  UMOV UR7, 0x1 ;  /* 0x0000000100077882 */ /* 0x000fe20000000000 */
[----:B------:R-:W-:-:S02]  /*49e0*/  UIADD3 UR15, UR4, -0x1, URZ ;  /* 0xffffffff040f7890 */ /* 0x000fc4000fffe03f */
[----:B------:R-:W-:Y:S02]  /*49f0*/  USHF.L.U32 UR17, UR7, UR5, URZ ;  /* 0x0000000507117299 */ /* 0x000fe4000800063f */
[----:B------:R-:W-:Y:S01]  /*4a00*/  ULOP3.LUT UR16, URZ, UR6, URZ, 0x33, !UPT ;  /* 0x000000063f107292 */ /* 0x000fe2000f8e333f */
[----:B------:R-:W-:Y:S01]  /*4a10*/  ULDC.64 UR20, c[0x0][0x198] ;  /* 0x0000660000147ab9 */ /* 0x000fe20000000a00 */
[----:B0-----:R-:W-:-:S05]  /*4a20*/  VIADD R0, R0, 0x1f ;  /* 0x0000001f00007836 */ /* 0x001fca0000000000 */
[----:B------:R-:W-:-:S04]  /*4a30*/  SHF.R.S32.HI R3, RZ, 0x1f, R0 ;  /* 0x0000001fff037819 */ /* 0x000fc80000011400 */
[----:B------:R-:W-:Y:S01]  /*4a40*/  LEA.HI R3, R3, R0, RZ, 0x5 ;  /* 0x0000000003037211 */ /* 0x000fe200078f28ff */
[----:B------:R-:W-:-:S03]  /*4a50*/  IMAD.MOV.U32 R0, RZ, RZ, 0x1 ;  /* 0x00000001ff007424 */ /* 0x000fc600078e00ff */
[----:B------:R-:W-:-:S05]  /*4a60*/  SHF.R.S32.HI R3, RZ, 0x5, R3 ;  /* 0x00000005ff037819 */ /* 0x000fca0000011403 */
[----:B------:R-:W-:-:S07]  /*4a70*/  VIADD R10, R3, 0x1 ;  /* 0x00000001030a7836 */ /* 0x000fce0000000000 */
.L_x_115:
[----:B------:R-:W-:-:S03]  /*4a80*/  UMOV UR4, 0xffffffff ;  /* 0xffffffff00047882 */ /* 0x000fc60000000000 */
[----:B------:R-:W-:Y:S05]  /*4a90*/  BRA.DIV UR4, `(.L_x_104) ;  /* 0x0000002204447947 */ /* 0x000fea000b800000 */
[----:B------:R-:W-:-:S13]  /*4aa0*/  ELECT P6, URZ, PT ;  /* 0x00000000003f782f */ /* 0x000fda00038c0000 */
.L_x_159:
[----:B------:R-:W0:Y:S01]  /*4ab0*/  LDC R4, c[0x0][0x28c] ;  /* 0x0000a300ff047b82 */ /* 0x000e220000000800 */
[----:B------:R-:W-:Y:S01]  /*4ac0*/  BSSY B1, `(.L_x_105) ;  /* 0x0000037000017945 */ /* 0x000fe20003800000 */
[----:B0-----:R-:W-:-:S13]  /*4ad0*/  ISETP.LT.OR P6, PT, R4, 0x1, !P6 ;  /* 0x000000010400780c */ /* 0x001fda00077c1670 */
[----:B------:R-:W-:Y:S05]  /*4ae0*/  @P6 BRA `(.L_x_106) ;  /* 0x0000000000d06947 */ /* 0x000fea0003800000 */
[----:B------:R-:W-:Y:S02]  /*4af0*/  IMAD.SHL.U32 R20, R20, 0x40, RZ ;  /* 0x0000004014147824 */ /* 0x000fe400078e00ff */
[----:B------:R-:W-:Y:S02]  /*4b00*/  IMAD.SHL.U32 R19, R19, 0x80, RZ ;  /* 0x0000008013137824 */ /* 0x000fe400078e00ff */
[----:B------:R-:W-:Y:S02]  /*4b10*/  IMAD.MOV.U32 R21, RZ, RZ, RZ ;  /* 0x000000ffff157224 */ /* 0x000fe400078e00ff */
[----:B------:R-:W-:Y:S02]  /*4b20*/  IMAD.MOV.U32 R4, RZ, RZ, R10 ;  /* 0x000000ffff047224 */ /* 0x000fe400078e000a */
[----:B------:R-:W-:Y:S02]  /*4b30*/  IMAD.MOV.U32 R5, RZ, RZ, R0 ;  /* 0x000000ffff057224 */ /* 0x000fe400078e0000 */
[----:B------:R-:W-:-:S07]  /*4b40*/  IMAD.MOV.U32 R6, RZ, RZ, R12 ;  /* 0x000000ffff067224 */ /* 0x000fce00078e000c */
.L_x_110:
[----:B------:R-:W0:Y:S01]  /*4b50*/  S2R R14, SR_CgaCtaId ;  /* 0x00000000000e7919 */ /* 0x000e220000008800 */
[----:B------:R-:W-:Y:S01]  /*4b60*/  MOV R7, 0x400 ;  /* 0x0000040000077802 */ /* 0x000fe20000000f00 */
[----:B------:R-:W1:Y:S03]  /*4b70*/  @!P2 LDC R9, c[0x0][0x500] ;  /* 0x00014000ff09ab82 */ /* 0x000e660000000800 */
[----:B0-----:R-:W-:Y:S02]  /*4b80*/  LEA R15, R14, R7, 0x18 ;  /* 0x000000070e0f7211 */ /* 0x001fe400078ec0ff */
[----:B------:R-:W-:-:S03]  /*4b90*/  SHF.L.U32 R7, R5, 0x1f, RZ ;  /* 0x0000001f05077819 */ /* 0x000fc600000006ff */
[----:B------:R-:W-:-:S04]  /*4ba0*/  IMAD R14, R6, 0x8, R15 ;  /* 0x00000008060e7824 */ /* 0x000fc800078e020f */
[----:B------:R-:W0:Y:S02]  /*4bb0*/  SYNCS.PHASECHK.TRANS64.TRYWAIT P1, [R14+URZ+0x128], R7 ;  /* 0x000128070e0075a7 */ /* 0x000e24000802017f */
[----:B01----:R-:W-:Y:S05]  /*4bc0*/  @!P1 BRA `(.L_x_107) ;  /* 0x0000002000189947 */ /* 0x003fea0003800000 */
.L_x_160:
[----:B0-----:R-:W-:Y:S01]  /*4bd0*/  PRMT R7, R11, 0x9910, RZ ;  /* 0x000099100b077816 */ /* 0x001fe200000000ff */
[----:B------:R0:W-:Y:S03]  /*4be0*/  @!P2 SYNCS.ARRIVE.TRANS64 RZ, [R14+URZ], R9 ;  /* 0x000000090effa9a7 */ /* 0x0001e6000800003f */
[----:B------:R-:W-:-:S13]  /*4bf0*/  ISETP.NE.AND P1, PT, R7, 0x2, PT ;  /* 0x000000020700780c */ /* 0x000fda0003f25270 */
[----:B0-----:R-:W-:Y:S05]  /*4c00*/  @P1 BRA `(.L_x_108) ;  /* 0x0000000000041947 */ /* 0x001fea0003800000 */
[----:B------:R-:W-:Y:S01]  /*4c10*/  BPT.TRAP 0x1 ;  /* 0x000000040000795c */ /* 0x000fe20000300000 */
.L_x_108:
[----:B------:R-:W-:Y:S05]  /*4c20*/  @P0 BRA `(.L_x_109) ;  /* 0x0000000000040947 */ /* 0x000fea0003800000 */
[----:B------:R-:W-:Y:S01]  /*4c30*/  BPT.TRAP 0x1 ;  /* 0x000000040000795c */ /* 0x000fe20000300000 */
.L_x_109:
[--C-:B------:R-:W-:Y:S01]  /*4c40*/  IMAD R7, R6, 0x1000, R15.reuse ;  /* 0x0000100006077824 */ /* 0x100fe200078e020f */
[----:B------:R-:W-:Y:S01]  /*4c50*/  R2UR UR9, R14 ;  /* 0x000000000e0972ca */ /* 0x000fe200000e0000 */
[----:B------:R-:W-:Y:S01]  /*4c60*/  IMAD R15, R6, 0x800, R15 ;  /* 0x00000800060f7824 */ /* 0x000fe200078e020f */
[----:B------:R-:W-:Y:S01]  /*4c70*/  UIADD3 UR4, UP0, UR20, 0xf0, URZ ;  /* 0x000000f014047890 */ /* 0x000fe2000ff1e03f */
[----:B------:R-:W-:Y:S01]  /*4c80*/  VIADD R4, R4, 0xffffffff ;  /* 0xffffffff04047836 */ /* 0x000fe20000000000 */
[----:B------:R-:W-:Y:S01]  /*4c90*/  R2UR UR5, R7 ;  /* 0x00000000070572ca */ /* 0x000fe200000e0000 */
[----:B------:R-:W-:Y:S01]  /*4ca0*/  UIADD3 UR22, UP1, UR20, 0x1f0, URZ ;  /* 0x000001f014167890 */ /* 0x000fe2000ff3e03f */
[----:B------:R-:W-:Y:S01]  /*4cb0*/  R2UR UR8, R15 ;  /* 0x000000000f0872ca */ /* 0x000fe200000e0000 */
[----:B------:R-:W-:Y:S01]  /*4cc0*/  VIADD R6, R6, 0x1 ;  /* 0x0000000106067836 */ /* 0x000fe20000000000 */
[----:B------:R-:W-:Y:S01]  /*4cd0*/  R2UR UR11, R19 ;  /* 0x00000000130b72ca */ /* 0x000fe200000e0000 */
[----:B------:R-:W-:Y:S01]  /*4ce0*/  UIADD3.X UR23, URZ, UR21, URZ, UP1, !UPT ;  /* 0x000000153f177290 */ /* 0x000fe20008ffe43f */
[C---:B------:R-:W-:Y:S01]  /*4cf0*/  R2UR UR10, R21.reuse ;  /* 0x00000000150a72ca */ /* 0x040fe200000e0000 */
[----:B------:R-:W-:Y:S01]  /*4d00*/  UMOV UR6, 0x0 ;  /* 0x0000000000067882 */ /* 0x000fe20000000000 */
[----:B------:R-:W-:Y:S01]  /*4d10*/  R2UR UR12, R8 ;  /* 0x00000000080c72ca */ /* 0x000fe200000e0000 */
[----:B------:R-:W-:Y:S01]  /*4d20*/  UMOV UR7, 0x10000000 ;  /* 0x1000000000077882 */ /* 0x000fe20000000000 */
[----:B------:R-:W-:Y:S01]  /*4d30*/  R2UR UR18, R20 ;  /* 0x00000000141272ca */ /* 0x000fe200000e0000 */
[----:B------:R-:W-:Y:S01]  /*4d40*/  VIADD R21, R21, 0x20 ;  /* 0x0000002015157836 */ /* 0x000fe20000000000 */
[----:B------:R-:W-:Y:S01]  /*4d50*/  ISETP.GT.AND P3, PT, R4, 0x1, PT ;  /* 0x000000010400780c */ /* 0x000fe20003f64270 */
[----:B------:R-:W-:Y:S01]  /*4d60*/  UIADD3 UR13, UR5, 0x300, URZ ;  /* 0x00000300050d7890 */ /* 0x000fe2000fffe03f */
[----:B------:R-:W-:Y:S01]  /*4d70*/  ISETP.NE.AND P1, PT, R6, 0x25, PT ;  /* 0x000000250600780c */ /* 0x000fe20003f25270 */
[----:B------:R-:W-:-:S02]  /*4d80*/  UIADD3.X UR5, URZ, UR21, URZ, UP0, !UPT ;  /* 0x000000153f057290 */ /* 0x000fc400087fe43f */
[----:B------:R-:W-:Y:S01]  /*4d90*/  UIADD3 UR14, UR8, 0x25300, URZ ;  /* 0x00025300080e7890 */ /* 0x000fe2000fffe03f */
[----:B------:R-:W-:Y:S02]  /*4da0*/  SEL R14, RZ, 0x1, P1 ;  /* 0x00000001ff0e7807 */ /* 0x000fe40000800000 */
[----:B------:R-:W-:Y:S01]  /*4db0*/  UMOV UR8, UR13 ;  /* 0x0000000d00087c82 */ /* 0x000fe20008000000 */
[----:B------:R-:W-:Y:S02]  /*4dc0*/  SEL R6, R6, RZ, P1 ;  /* 0x000000ff06067207 */ /* 0x000fe40000800000 */
[----:B------:R-:W-:Y:S01]  /*4dd0*/  LOP3.LUT R5, R5, R14, RZ, 0x3c, !PT ;  /* 0x0000000e05057212 */ /* 0x000fe200078e3cff */
[----:B------:R0:W-:Y:S02]  /*4de0*/  UTMALDG.3D [UR8], [UR4], desc[UR6] ;  /* 0x00000608040075b4 */ /* 0x0001e40008011000 */
[----:B0-----:R-:W-:Y:S01]  /*4df0*/  UMOV UR8, UR14 ;  /* 0x0000000e00087c82 */ /* 0x001fe20008000000 */
[----:B------:R-:W-:-:S02]  /*4e00*/  UMOV UR11, UR18 ;  /* 0x00000012000b7c82 */ /* 0x000fc40008000000 */
[----:B------:R0:W-:Y:S02]  /*4e10*/  UTMALDG.3D [UR8], [UR22], desc[UR6] ;  /* 0x00000608160075b4 */ /* 0x0001e40008011000 */
[----:B0-----:R-:W-:Y:S05]  /*4e20*/  @P3 BRA `(.L_x_110) ;  /* 0xfffffffc00483947 */ /* 0x001fea000383ffff */
.L_x_106:
[----:B------:R-:W-:Y:S05]  /*4e30*/  BSYNC B1 ;  /* 0x0000000000017941 */ /* 0x000fea0003800000 */
.L_x_105:
[----:B------:R-:W-:Y:S01]  /*4e40*/  LOP3.LUT P4, RZ, R13, 0xff, RZ, 0xc0, !PT ;  /* 0x000000ff0dff7812 */ /* 0x000fe2000788c0ff */
[C---:B------:R-:W-:Y:S01]  /*4e50*/  IMAD.IADD R12, R3.reuse, 0x1, R12 ;  /* 0x00000001030c7824 */ /* 0x040fe200078e020c */
[----:B------:R-:W-:Y:S01]  /*4e60*/  ULDC.64 UR4, c[0x0][0x650] ;  /* 0x0001940000047ab9 */ /* 0x000fe20000000a00 */
[C---:B------:R-:W-:Y:S01]  /*4e70*/  ISETP.GE.U32.AND P3, PT, R3.reuse, 0x25, PT ;  /* 0x000000250300780c */ /* 0x040fe20003f66070 */
[----:B------:R-:W-:Y:S01]  /*4e80*/  BSSY B1, `(.L_x_111) ;  /* 0x000006c000017945 */ /* 0x000fe20003800000 */
[C---:B------:R-:W-:Y:S01]  /*4e90*/  IMAD.WIDE.U32 R4, R12.reuse, -0x45306eb3, RZ ;  /* 0xbacf914d0c047825 */ /* 0x040fe200078e00ff */
[C---:B------:R-:W-:Y:S02]  /*4ea0*/  ISETP.GT.U32.AND P1, PT, R12.reuse, 0x24, PT ;  /* 0x000000240c00780c */ /* 0x040fe40003f24070 */
[----:B------:R-:W-:Y:S01]  /*4eb0*/  PRMT R13, RZ, 0x7610, R13 ;  /* 0x00007610ff0d7816 */ /* 0x000fe2000000000d */
[----:B------:R-:W-:Y:S01]  /*4ec0*/  IMAD.IADD R4, R12, 0x1, -R5 ;  /* 0x000000010c047824 */ /* 0x000fe200078e0a05 */
[----:B------:R-:W-:Y:S01]  /*4ed0*/  ISETP.LT.U32.AND P1, PT, R3, 0x25, P1 ;  /* 0x000000250300780c */ /* 0x000fe20000f21070 */
[----:B------:R-:W-:-:S02]  /*4ee0*/  IMAD.MOV.U32 R19, RZ, RZ, -0x1 ;  /* 0xffffffffff137424 */ /* 0x000fc400078e00ff */
[----:B------:R-:W0:Y:S01]  /*4ef0*/  @P4 S2R R7, SR_CgaCtaId ;  /* 0x0000000000074919 */ /* 0x000e220000008800 */
[----:B------:R-:W-:Y:S01]  /*4f00*/  @P4 MOV R6, 0x400 ;  /* 0x0000040000064802 */ /* 0x000fe20000000f00 */
[----:B------:R-:W-:Y:S01]  /*4f10*/  IMAD.MOV.U32 R20, RZ, RZ, -0x1 ;  /* 0xffffffffff147424 */ /* 0x000fe200078e00ff */
[----:B------:R-:W-:Y:S01]  /*4f20*/  LEA.HI R4, R4, R5, RZ, 0x1f ;  /* 0x0000000504047211 */ /* 0x000fe200078ff8ff */
[----:B------:R-:W-:-:S03]  /*4f30*/  IMAD.MOV.U32 R8, RZ, RZ, -0x1 ;  /* 0xffffffffff087424 */ /* 0x000fc600078e00ff */
[--C-:B------:R-:W-:Y:S02]  /*4f40*/  SHF.R.U32.HI R5, RZ, 0x5, R4.reuse ;  /* 0x00000005ff057819 */ /* 0x100fe40000011604 */
[----:B------:R-:W-:-:S03]  /*4f50*/  PRMT R4, RZ, 0x7610, R4 ;  /* 0x00007610ff047816 */ /* 0x000fc60000000004 */
[----:B------:R-:W-:Y:S01]  /*4f60*/  IMAD R12, R5, -0x25, R12 ;  /* 0xffffffdb050c7824 */ /* 0x000fe200078e020c */
[----:B0-----:R-:W-:Y:S02]  /*4f70*/  @P4 LEA R6, R7, R6, 0x18 ;  /* 0x0000000607064211 */ /* 0x001fe400078ec0ff */
[----:B------:R-:W-:Y:S02]  /*4f80*/  SEL R7, RZ, 0x1, !P1 ;  /* 0x00000001ff077807 */ /* 0x000fe40004800000 */
[----:B------:R-:W-:Y:S01]  /*4f90*/  IADD3 R16, P1, R16, UR36, RZ ;  /* 0x0000002410107c10 */ /* 0x000fe2000ff3e0ff */
[----:B------:R0:W-:Y:S01]  /*4fa0*/  @P4 SYNCS.ARRIVE.TRANS64.A1T0 RZ, [R6+URZ+0x268], RZ ;  /* 0x000268ff06ff49a7 */ /* 0x0001e2000810003f */
[----:B------:R-:W-:Y:S02]  /*4fb0*/  LOP3.LUT R0, R0, R7, RZ, 0x3c, !PT ;  /* 0x0000000700007212 */ /* 0x000fe400078e3cff */
[----:B------:R-:W-:Y:S02]  /*4fc0*/  IADD3.X R17, R17, UR42, RZ, P1, !PT ;  /* 0x0000002a11117c10 */ /* 0x000fe40008ffe4ff */
[----:B------:R-:W-:-:S02]  /*4fd0*/  ISETP.GE.U32.AND P1, PT, R16, UR4, PT ;  /* 0x0000000410007c0c */ /* 0x000fc4000bf26070 */
[----:B------:R-:W-:Y:S02]  /*4fe0*/  @P3 LOP3.LUT R0, R0, 0x1, R5, 0x78, !PT ;  /* 0x0000000100003812 */ /* 0x000fe400078e7805 */
[----:B------:R-:W-:-:S13]  /*4ff0*/  ISETP.GE.U32.AND.EX P1, PT, R17, UR5, PT, P1 ;  /* 0x0000000511007c0c */ /* 0x000fda000bf26110 */
[----:B0-----:R-:W-:Y:S05]  /*5000*/  @P1 BRA `(.L_x_112) ;  /* 0x00000004004c1947 */ /* 0x001fea0003800000 */
[----:B------:R-:W-:Y:S01]  /*5010*/  ULDC.64 UR4, c[0x0][0x628] ;  /* 0x00018a0000047ab9 */ /* 0x000fe20000000a00 */
[----:B------:R-:W0:Y:S01]  /*5020*/  S2R R15, SR_CTAID.X ;  /* 0x00000000000f7919 */ /* 0x000e220000002500 */
[----:B------:R-:W-:Y:S01]  /*5030*/  ISETP.NE.U32.AND P1, PT, RZ, UR4, PT ;  /* 0x00000004ff007c0c */ /* 0x000fe2000bf25070 */
[----:B------:R-:W-:Y:S01]  /*5040*/  ULDC UR7, c[0x0][0x630] ;  /* 0x00018c0000077ab9 */ /* 0x000fe20000000800 */
[----:B------:R-:W-:Y:S01]  /*5050*/  IMAD.MOV.U32 R4, RZ, RZ, R16 ;  /* 0x000000ffff047224 */ /* 0x000fe200078e0010 */
[----:B------:R-:W1:Y:S01]  /*5060*/  S2R R14, SR_CTAID.Y ;  /* 0x00000000000e7919 */ /* 0x000e620000002600 */
[----:B------:R-:W-:Y:S01]  /*5070*/  ISETP.NE.AND.EX P1, PT, RZ, UR5, PT, P1 ;  /* 0x00000005ff007c0c */ /* 0x000fe2000bf25310 */
[----:B------:R-:W-:-:S12]  /*5080*/  IMAD.MOV.U32 R5, RZ, RZ, R17 ;  /* 0x000000ffff057224 */ /* 0x000fd800078e0011 */
[----:B------:R-:W-:Y:S05]  /*5090*/  @!P1 BRA `(.L_x_113) ;  /* 0x0000000000289947 */ /* 0x000fea0003800000 */
[----:B------:R-:W-:Y:S02]  /*50a0*/  ULDC UR6, c[0x0][0x634] ;  /* 0x00018d0000067ab9 */ /* 0x000fe40000000800 */
[----:B------:R-:W-:-:S05]  /*50b0*/  IADD3 R9, P1, R16, UR6, RZ ;  /* 0x0000000610097c10 */ /* 0x000fca000ff3e0ff */
[----:B------:R-:W-:-:S04]  /*50c0*/  IMAD.X R19, RZ, RZ, R17, P1 ;  /* 0x000000ffff137224 */ /* 0x000fc800008e0611 */
[----:B------:R-:W-:-:S04]  /*50d0*/  IMAD.WIDE.U32 R6, R19, UR4, RZ ;  /* 0x0000000413067c25 */ /* 0x000fc8000f8e00ff */
[----:B------:R-:W-:-:S04]  /*50e0*/  IMAD.WIDE.U32 R6, P1, R9, UR5, R6 ;  /* 0x0000000509067c25 */ /* 0x000fc8000f820006 */
[----:B------:R-:W-:-:S04]  /*50f0*/  IMAD.WIDE.U32 R8, R9, UR4, RZ ;  /* 0x0000000409087c25 */ /* 0x000fc8000f8e00ff */
[----:B------:R-:W-:Y:S01]  /*5100*/  IMAD.X R5, RZ, RZ, RZ, P1 ;  /* 0x000000ffff057224 */ /* 0x000fe200008e06ff */
[----:B------:R-:W-:Y:S01]  /*5110*/  IADD3 RZ, P1, R9, R6, RZ ;  /* 0x0000000609ff7210 */ /* 0x000fe20007f3e0ff */
[----:B------:R-:W-:-:S04]  /*5120*/  IMAD.MOV.U32 R4, RZ, RZ, R7 ;  /* 0x000000ffff047224 */ /* 0x000fc800078e0007 */
[----:B------:R-:W-:-:S08]  /*5130*/  IMAD.WIDE.U32.X R4, R19, UR5, R4, P1 ;  /* 0x0000000513047c25 */ /* 0x000fd000088e0404 */
.L_x_113:
[--C-:B------:R-:W-:Y:S01]  /*5140*/  SHF.R.U64 R8, R4, UR7, R5.reuse ;  /* 0x0000000704087c19 */ /* 0x100fe20008001205 */
[----:B------:R-:W-:Y:S01]  /*5150*/  ULDC.64 UR4, c[0x0][0x620] ;  /* 0x0001880000047ab9 */ /* 0x000fe20000000a00 */
[----:B------:R-:W-:Y:S01]  /*5160*/  SHF.R.U32.HI R4, RZ, UR7, R5 ;  /* 0x00000007ff047c19 */ /* 0x000fe20008011605 */
[----:B------:R-:W2:Y:S01]  /*5170*/  LDC R24, c[0x0][0x144] ;  /* 0x00005100ff187b82 */ /* 0x000ea20000000800 */
[----:B------:R-:W-:Y:S01]  /*5180*/  IADD3 R7, P1, RZ, -R8, RZ ;  /* 0x80000008ff077210 */ /* 0x000fe20007f3e0ff */
[----:B------:R-:W-:Y:S01]  /*5190*/  ULDC.64 UR8, c[0x0][0x640] ;  /* 0x0001900000087ab9 */ /* 0x000fe20000000a00 */
[----:B0-----:R-:W-:Y:S01]  /*51a0*/  I2FP.F32.U32 R9, R15 ;  /* 0x0000000f00097245 */ /* 0x001fe20000201000 */
[----:B------:R-:W-:Y:S02]  /*51b0*/  ULDC UR6, c[0x0][0x608] ;  /* 0x0001820000067ab9 */ /* 0x000fe40000000800 */
[----:B------:R-:W-:Y:S01]  /*51c0*/  IMAD.X R4, RZ, RZ, ~R4, P1 ;  /* 0x000000ffff047224 */ /* 0x000fe200008e0e04 */
[----:B------:R-:W-:Y:S01]  /*51d0*/  ISETP.NE.U32.AND P1, PT, RZ, UR8, PT ;  /* 0x00000008ff007c0c */ /* 0x000fe2000bf25070 */
[----:B------:R-:W0:Y:S02]  /*51e0*/  LDC R21, c[0x0][0x148] ;  /* 0x00005200ff157b82 */ /* 0x000e240000000800 */
[----:B------:R-:W-:Y:S01]  /*51f0*/  IMAD R6, R4, UR4, RZ ;  /* 0x0000000404067c24 */ /* 0x000fe2000f8e02ff */
[----:B------:R-:W-:Y:S01]  /*5200*/  ISETP.NE.AND.EX P1, PT, RZ, UR9, PT, P1 ;  /* 0x00000009ff007c0c */ /* 0x000fe2000bf25310 */
[----:B------:R-:W-:Y:S01]  /*5210*/  IMAD.WIDE.U32 R4, R7, UR4, R16 ;  /* 0x0000000407047c25 */ /* 0x000fe2000f8e0010 */
[----:B------:R-:W-:-:S03]  /*5220*/  ULDC UR4, c[0x0][0x150] ;  /* 0x0000540000047ab9 */ /* 0x000fc60000000800 */
[----:B------:R-:W-:Y:S02]  /*5230*/  IMAD R7, R7, UR5, R6 ;  /* 0x0000000507077c24 */ /* 0x000fe4000f8e0206 */
[----:B------:R-:W-:Y:S01]  /*5240*/  FMUL R6, R9, UR4 ;  /* 0x0000000409067c20 */ /* 0x000fe20008400000 */
[----:B------:R-:W-:Y:S01]  /*5250*/  ULDC UR4, c[0x0][0x618] ;  /* 0x0001860000047ab9 */ /* 0x000fe20000000800 */
[----:B------:R-:W-:Y:S01]  /*5260*/  ULDC UR5, c[0x0][0x154] ;  /* 0x0000550000057ab9 */ /* 0x000fe20000000800 */
[----:B------:R-:W-:-:S03]  /*5270*/  IMAD.IADD R5, R5, 0x1, R7 ;  /* 0x0000000105057824 */ /* 0x000fc600078e0207 */
[----:B------:R-:W3:Y:S02]  /*5280*/  F2I.U32.TRUNC.NTZ R6, R6 ;  /* 0x0000000600067305 */ /* 0x000ee4000020f000 */
[----:B------:R-:W-:Y:S02]  /*5290*/  SHF.R.U64 R9, R4, UR4, R5 ;  /* 0x0000000404097c19 */ /* 0x000fe40008001205 */
[----:B-1----:R-:W-:-:S05]  /*52a0*/  I2FP.F32.U32 R4, R14 ;  /* 0x0000000e00047245 */ /* 0x002fca0000201000 */
[----:B------:R-:W-:Y:S01]  /*52b0*/  FMUL R22, R4, UR5 ;  /* 0x0000000504167c20 */ /* 0x000fe20008400000 */
[----:B------:R-:W-:Y:S01]  /*52c0*/  SHF.R.U32.HI R4, RZ, UR4, R5 ;  /* 0x00000004ff047c19 */ /* 0x000fe20008011605 */
[----:B------:R-:W-:-:S03]  /*52d0*/  ULDC UR4, c[0x0][0x658] ;  /* 0x0001960000047ab9 */ /* 0x000fc60000000800 */
[--C-:B------:R-:W-:Y:S01]  /*52e0*/  SHF.R.U64 R20, R9, UR6, R4.reuse ;  /* 0x0000000609147c19 */ /* 0x100fe20008001204 */
[----:B------:R-:W1:Y:S01]  /*52f0*/  F2I.U32.TRUNC.NTZ R22, R22 ;  /* 0x0000001600167305 */ /* 0x000e62000020f000 */
[----:B------:R-:W-:Y:S01]  /*5300*/  SHF.R.U32.HI R5, RZ, UR6, R4 ;  /* 0x00000006ff057c19 */ /* 0x000fe20008011604 */
[----:B---3--:R-:W-:-:S03]  /*5310*/  IMAD.MOV R6, RZ, RZ, -R6 ;  /* 0x000000ffff067224 */ /* 0x008fc600078e0a06 */
[----:B------:R-:W-:Y:S01]  /*5320*/  SHF.R.U64 R19, R20, UR4, R5 ;  /* 0x0000000414137c19 */ /* 0x000fe20008001205 */
[----:B--2---:R-:W-:Y:S01]  /*5330*/  IMAD R15, R24, R6, R15 ;  /* 0x00000006180f7224 */ /* 0x004fe200078e020f */
[----:B------:R-:W-:-:S03]  /*5340*/  SHF.R.U32.HI R23, RZ, UR4, R5 ;  /* 0x00000004ff177c19 */ /* 0x000fc60008011605 */
[----:B------:R-:W-:Y:S02]  /*5350*/  IMAD.MOV.U32 R4, RZ, RZ, R19 ;  /* 0x000000ffff047224 */ /* 0x000fe400078e0013 */
[----:B------:R-:W-:Y:S01]  /*5360*/  IMAD.MOV.U32 R5, RZ, RZ, R23 ;  /* 0x000000ffff057224 */ /* 0x000fe200078e0017 */
[----:B-1----:R-:W-:Y:S06]  /*5370*/  @!P1 BRA `(.L_x_114) ;  /* 0x0000000000289947 */ /* 0x002fec0003800000 */
[----:B------:R-:W-:Y:S02]  /*5380*/  ULDC UR4, c[0x0][0x64c] ;  /* 0x0001930000047ab9 */ /* 0x000fe40000000800 */
[----:B------:R-:W-:-:S05]  /*5390*/  IADD3 R5, P1, R19, UR4, RZ ;  /* 0x0000000413057c10 */ /* 0x000fca000ff3e0ff */
[----:B------:R-:W-:-:S04]  /*53a0*/  IMAD.X R23, RZ, RZ, R23, P1 ;  /* 0x000000ffff177224 */ /* 0x000fc800008e0617 */
[----:B------:R-:W-:-:S04]  /*53b0*/  IMAD.WIDE.U32 R6, R23, UR8, RZ ;  /* 0x0000000817067c25 */ /* 0x000fc8000f8e00ff */
[----:B------:R-:W-:-:S04]  /*53c0*/  IMAD.WIDE.U32 R6, P1, R5, UR9, R6 ;  /* 0x0000000905067c25 */ /* 0x000fc8000f820006 */
[----:B------:R-:W-:-:S04]  /*53d0*/  IMAD.WIDE.U32 R4, R5, UR8, RZ ;  /* 0x0000000805047c25 */ /* 0x000fc8000f8e00ff */
[----:B------:R-:W-:Y:S01]  /*53e0*/  IMAD.MOV.U32 R4, RZ, RZ, R7 ;  /* 0x000000ffff047224 */ /* 0x000fe200078e0007 */
[----:B------:R-:W-:Y:S01]  /*53f0*/  IADD3 RZ, P3, R5, R6, RZ ;  /* 0x0000000605ff7210 */ /* 0x000fe20007f7e0ff */
[----:B------:R-:W-:-:S04]  /*5400*/  IMAD.X R5, RZ, RZ, RZ, P1 ;  /* 0x000000ffff057224 */ /* 0x000fc800008e06ff */
[----:B------:R-:W-:-:S08]  /*5410*/  IMAD.WIDE.U32.X R4, R23, UR9, R4, P3 ;  /* 0x0000000917047c25 */ /* 0x000fd000098e0404 */
.L_x_114:
[----:B------:R-:W-:Y:S01]  /*5420*/  ISETP.NE.AND P1, PT, R2, 0x1, PT ;  /* 0x000000010200780c */ /* 0x000fe20003f25270 */
[----:B------:R-:W-:Y:S01]  /*5430*/  ULDC UR4, c[0x0][0x648] ;  /* 0x0001920000047ab9 */ /* 0x000fe20000000800 */
[----:B------:R-:W-:Y:S01]  /*5440*/  LOP3.LUT R20, R20, UR16, RZ, 0xc0, !PT ;  /* 0x0000001014147c12 */ /* 0x000fe2000f8ec0ff */
[----:B------:R-:W-:Y:S01]  /*5450*/  IMAD.MOV R22, RZ, RZ, -R22 ;  /* 0x000000ffff167224 */ /* 0x000fe200078e0a16 */
[----:B------:R-:W-:Y:S01]  /*5460*/  SHF.R.U64 R5, R4, UR4, R5 ;  /* 0x0000000404057c19 */ /* 0x000fe20008001205 */
[----:B------:R-:W-:Y:S01]  /*5470*/  ULDC UR4, c[0x0][0x638] ;  /* 0x00018e0000047ab9 */ /* 0x000fe20000000800 */
[----:B------:R-:W-:Y:S01]  /*5480*/  LOP3.LUT R6, R9, UR15, RZ, 0xc0, !PT ;  /* 0x0000000f09067c12 */ /* 0x000fe2000f8ec0ff */
[----:B------:R-:W-:Y:S02]  /*5490*/  ULDC UR5, c[0x0][0x610] ;  /* 0x0001840000057ab9 */ /* 0x000fe40000000800 */
[----:B------:R-:W-:Y:S02]  /*54a0*/  IMAD.MOV R4, RZ, RZ, -R5 ;  /* 0x000000ffff047224 */ /* 0x000fe400078e0a05 */
[----:B------:R-:W-:-:S02]  /*54b0*/  IMAD R20, R5, UR17, R20 ;  /* 0x0000001105147c24 */ /* 0x000fc4000f8e0214 */
[----:B0-----:R-:W-:Y:S02]  /*54c0*/  @P1 IMAD R15, R21, R22, R14 ;  /* 0x00000016150f1224 */ /* 0x001fe400078e020e */
[----:B------:R-:W-:Y:S01]  /*54d0*/  IMAD R19, R4, UR4, R19 ;  /* 0x0000000404137c24 */ /* 0x000fe2000f8e0213 */
[----:B------:R-:W-:Y:S01]  /*54e0*/  ULDC UR4, c[0x0][0x600] ;  /* 0x0001800000047ab9 */ /* 0x000fe20000000800 */
[----:B------:R-:W-:Y:S02]  /*54f0*/  IMAD R15, R20, UR5, R15 ;  /* 0x00000005140f7c24 */ /* 0x000fe4000f8e020f */
[----:B------:R-:W-:Y:S02]  /*5500*/  IMAD R6, R19, UR4, R6 ;  /* 0x0000000413067c24 */ /* 0x000fe4000f8e0206 */
[----:B------:R-:W-:-:S03]  /*5510*/  IMAD.MOV.U32 R4, RZ, RZ, 0x1 ;  /* 0x00000001ff047424 */ /* 0x000fc600078e00ff */
[----:B------:R-:W-:Y:S02]  /*5520*/  SEL R20, R6, R15, !P1 ;  /* 0x0000000f06147207 */ /* 0x000fe40004800000 */
[----:B------:R-:W-:-:S07]  /*5530*/  SEL R19, R15, R6, !P1 ;  /* 0x000000060f137207 */ /* 0x000fce0004800000 */
.L_x_112:
[----:B------:R-:W-:Y:S05]  /*5540*/  BSYNC B1 ;  /* 0x0000000000017941 */ /* 0x000fea0003800000 */
.L_x_111:
[----:B------:R-:W-:-:S13]  /*5550*/  LOP3.LUT P1, RZ, R4, 0xff, RZ, 0xc0, !PT ;  /* 0x000000ff04ff7812 */ /* 0x000fda000782c0ff */
[----:B------:R-:W-:Y:S05]  /*5560*/  @P1 BRA `(.L_x_115) ;  /* 0xfffffff400441947 */ /* 0x000fea000383ffff */
[----:B------:R-:W-:Y:S05]  /*5570*/  BSYNC B0 ;  /* 0x0000000000007941 */ /* 0x000fea0003800000 */
.L_x_103:
[----:B------:R-:W-:-:S03]  /*5580*/  UMOV UR4, 0xffffffff ;  /* 0xffffffff00047882 */ /* 0x000fc60000000000 */
[----:B------:R-:W-:Y:S05]  /*5590*/  BRA.DIV UR4, `(.L_x_116) ;  /* 0x0000001604b87947 */ /* 0x000fea000b800000 */
[----:B------:R-:W-:-:S13]  /*55a0*/  ELECT P6, URZ, PT ;  /* 0x00000000003f782f */ /* 0x000fda00038c0000 */
.L_x_163:
[----:B------:R-:W-:Y:S04]  /*55b0*/  BSSY B0, `(.L_x_117) ;  /* 0x0000154000007945 */ /* 0x000fe80003800000 */
[----:B------:R-:W-:Y:S05]  /*55c0*/  @!P6 BRA `(.L_x_118) ;  /* 0x000000140048e947 */ /* 0x000fea0003800000 */
[----:B------:R-:W-:-:S04]  /*55d0*/  LOP3.LUT R18, R18, 0x2, RZ, 0xfc, !PT ;  /* 0x0000000212127812 */ /* 0x000fc800078efcff */
[----:B------:R-:W-:-:S13]  /*55e0*/  ISETP.NE.AND P0, PT, R18, 0x3, PT ;  /* 0x000000031200780c */ /* 0x000fda0003f05270 */
[----:B------:R-:W-:Y:S05]  /*55f0*/  @!P0 BRA `(.L_x_119) ;  /* 0x0000000000048947 */ /* 0x000fea0003800000 */
[----:B------:R-:W-:Y:S01]  /*5600*/  BPT.TRAP 0x1 ;  /* 0x000000040000795c */ /* 0x000fe20000300000 */
.L_x_119:
[----:B------:R-:W0:Y:S01]  /*5610*/  S2R R3, SR_CgaCtaId ;  /* 0x0000000000037919 */ /* 0x000e220000008800 */
[----:B------:R-:W-:-:S04]  /*5620*/  MOV R2, 0x400 ;  /* 0x0000040000027802 */ /* 0x000fc80000000f00 */
[----:B0-----:R-:W-:Y:S02]  /*5630*/  LEA R3, R3, R2, 0x18 ;  /* 0x0000000203037211 */ /* 0x001fe400078ec0ff */
[----:B------:R-:W-:-:S03]  /*5640*/  SHF.L.U32 R2, R0, 0x1f, RZ ;  /* 0x0000001f00027819 */ /* 0x000fc600000006ff */
[----:B------:R-:W-:-:S04]  /*5650*/  VIADD R3, R3, 0x128 ;  /* 0x0000012803037836 */ /* 0x000fc80000000000 */
[C---:B------:R-:W-:Y:S02]  /*5660*/  IMAD R7, R12.reuse, 0x8, R3 ;  /* 0x000000080c077824 */ /* 0x040fe400078e0203 */
[----:B------:R-:W-:Y:S02]  /*5670*/  VIADD R12, R12, 0x1 ;  /* 0x000000010c0c7836 */ /* 0x000fe40000000000 */
[----:B------:R-:W0:Y:S03]  /*5680*/  SYNCS.PHASECHK.TRANS64.TRYWAIT P0, [R7+URZ], R2 ;  /* 0x00000002070075a7 */ /* 0x000e26000800017f */
[----:B------:R-:W-:-:S04]  /*5690*/  ISETP.NE.AND P1, PT, R12, 0x25, PT ;  /* 0x000000250c00780c */ /* 0x000fc80003f25270 */
[----:B------:R-:W-:Y:S02]  /*56a0*/  SEL R5, RZ, 0x1, P1 ;  /* 0x00000001ff057807 */ /* 0x000fe40000800000 */
[----:B------:R-:W-:Y:S02]  /*56b0*/  SEL R12, R12, RZ, P1 ;  /* 0x000000ff0c0c7207 */ /* 0x000fe40000800000 */
[----:B------:R-:W-:-:S03]  /*56c0*/  LOP3.LUT R5, R0, R5, RZ, 0x3c, !PT ;  /* 0x0000000500057212 */ /* 0x000fc600078e3cff */
[----:B------:R-:W-:Y:S01]  /*56d0*/  IMAD R9, R12, 0x8, R3 ;  /* 0x000000080c097824 */ /* 0x000fe200078e0203 */
[----:B------:R-:W-:Y:S01]  /*56e0*/  SHF.L.U32 R4, R5, 0x1f, RZ ;  /* 0x0000001f05047819 */ /* 0x000fe200000006ff */
[----:B0-----:R-:W-:Y:S06]  /*56f0*/  @!P0 BRA `(.L_x_120) ;  /* 0x0000001400808947 */ /* 0x001fec0003800000 */
.L_x_164:
[----:B------:R-:W1:Y:S01]  /*5700*/  SYNCS.PHASECHK.TRANS64.TRYWAIT P0, [R9+URZ], R4 ;  /* 0x00000004090075a7 */ /* 0x000e62000800017f */
[----:B------:R-:W-:-:S05]  /*5710*/  VIADD R0, R12, 0x1 ;  /* 0x000000010c007836 */ /* 0x000fca0000000000 */
[----:B------:R-:W-:-:S04]  /*5720*/  ISETP.NE.AND P1, PT, R0, 0x25, PT ;  /* 0x000000250000780c */ /* 0x000fc80003f25270 */
[----:B0-----:R-:W-:Y:S02]  /*5730*/  SEL R2, RZ, 0x1, P1 ;  /* 0x00000001ff027807 */ /* 0x001fe40000800000 */
[----:B------:R-:W-:Y:S02]  /*5740*/  SEL R0, R0, RZ, P1 ;  /* 0x000000ff00007207 */ /* 0x000fe40000800000 */
[----:B------:R-:W-:-:S03]  /*5750*/  LOP3.LUT R7, R5, R2, RZ, 0x3c, !PT ;  /* 0x0000000205077212 */ /* 0x000fc600078e3cff */
[----:B------:R-:W-:Y:S01]  /*5760*/  IMAD R6, R0, 0x8, R3 ;  /* 0x0000000800067824 */ /* 0x000fe200078e0203 */
[----:B------:R-:W-:Y:S01]  /*5770*/  SHF.L.U32 R5, R7, 0x1f, RZ ;  /* 0x0000001f07057819 */ /* 0x000fe200000006ff */
[----:B-1----:R-:W-:Y:S06]  /*5780*/  @!P0 BRA `(.L_x_121) ;  /* 0x0000001400708947 */ /* 0x002fec0003800000 */
.L_x_165:
[----:B------:R-:W1:Y:S01]  /*5790*/  SYNCS.PHASECHK.TRANS64.TRYWAIT P0, [R6+URZ], R5 ;  /* 0x00000005060075a7 */ /* 0x000e62000800017f */
[----:B------:R-:W-:-:S05]  /*57a0*/  VIADD R0, R0, 0x1 ;  /* 0x0000000100007836 */ /* 0x000fca0000000000 */
[----:B------:R-:W-:-:S04]  /*57b0*/  ISETP.NE.AND P1, PT, R0, 0x25, PT ;  /* 0x000000250000780c */ /* 0x000fc80003f25270 */
[----:B------:R-:W-:Y:S02]  /*57c0*/  SEL R2, RZ, 0x1, P1 ;  /* 0x00000001ff027807 */ /* 0x000fe40000800000 */
[----:B------:R-:W-:Y:S02]  /*57d0*/  SEL R0, R0, RZ, P1 ;  /* 0x000000ff00007207 */ /* 0x000fe40000800000 */
[----:B------:R-:W-:-:S03]  /*57e0*/  LOP3.LUT R7, R7, R2, RZ, 0x3c, !PT ;  /* 0x0000000207077212 */ /* 0x000fc600078e3cff */
[----:B0-----:R-:W-:Y:S01]  /*57f0*/  IMAD R9, R0, 0x8, R3 ;  /* 0x0000000800097824 */ /* 0x001fe200078e0203 */
[----:B------:R-:W-:Y:S01]  /*5800*/  SHF.L.U32 R4, R7, 0x1f, RZ ;  /* 0x0000001f07047819 */ /* 0x000fe200000006ff */
[----:B-1----:R-:W-:Y:S06]  /*5810*/  @!P0 BRA `(.L_x_122) ;  /* 0x0000001400608947 */ /* 0x002fec0003800000 */
.L_x_166:
        /* <DEDUP_REMOVED lines=9> */
.L_x_167:
        /* <DEDUP_REMOVED lines=9> */
.L_x_168:
        /* <DEDUP_REMOVED lines=9> */
.L_x_169:
        /* <DEDUP_REMOVED lines=9> */
.L_x_170:
        /* <DEDUP_REMOVED lines=9> */
.L_x_171:
        /* <DEDUP_REMOVED lines=9> */
.L_x_172:
        /* <DEDUP_REMOVED lines=9> */
.L_x_173:
        /* <DEDUP_REMOVED lines=9> */
.L_x_174:
        /* <DEDUP_REMOVED lines=9> */
.L_x_175:
        /* <DEDUP_REMOVED lines=9> */
.L_x_176:
        /* <DEDUP_REMOVED lines=9> */
.L_x_177:
        /* <DEDUP_REMOVED lines=9> */
.L_x_178:
        /* <DEDUP_REMOVED lines=9> */
.L_x_179:
        /* <DEDUP_REMOVED lines=9> */
.L_x_180:
        /* <DEDUP_REMOVED lines=9> */
.L_x_181:
        /* <DEDUP_REMOVED lines=9> */
.L_x_182:
        /* <DEDUP_REMOVED lines=9> */
.L_x_183:
        /* <DEDUP_REMOVED lines=9> */
.L_x_184:
        /* <DEDUP_REMOVED lines=9> */
.L_x_185:
        /* <DEDUP_REMOVED lines=9> */
.L_x_186:
        /* <DEDUP_REMOVED lines=9> */
.L_x_187:
        /* <DEDUP_REMOVED lines=9> */
.L_x_188:
        /* <DEDUP_REMOVED lines=9> */
.L_x_189:
        /* <DEDUP_REMOVED lines=9> */
.L_x_190:
        /* <DEDUP_REMOVED lines=9> */
.L_x_191:
        /* <DEDUP_REMOVED lines=9> */
.L_x_192:
        /* <DEDUP_REMOVED lines=9> */
.L_x_193:
        /* <DEDUP_REMOVED lines=9> */
.L_x_194:
        /* <DEDUP_REMOVED lines=9> */
.L_x_195:
        /* <DEDUP_REMOVED lines=9> */
.L_x_196:
        /* <DEDUP_REMOVED lines=9> */
.L_x_197:
        /* <DEDUP_REMOVED lines=9> */
.L_x_198:
[----:B------:R-:W1:Y:S01]  /*6a20*/  SYNCS.PHASECHK.TRANS64.TRYWAIT P0, [R9+URZ], R4 ;  /* 0x00000004090075a7 */ /* 0x000e62000800017f */
[----:B------:R-:W-:-:S05]  /*6a30*/  VIADD R0, R0, 0x1 ;  /* 0x0000000100007836 */ /* 0x000fca0000000000 */
[----:B------:R-:W-:-:S04]  /*6a40*/  ISETP.NE.AND P1, PT, R0, 0x25, PT ;  /* 0x000000250000780c */ /* 0x000fc80003f25270 */
[----:B------:R-:W-:Y:S02]  /*6a50*/  SEL R2, RZ, 0x1, P1 ;  /* 0x00000001ff027807 */ /* 0x000fe40000800000 */
[----:B------:R-:W-:Y:S02]  /*6a60*/  SEL R0, R0, RZ, P1 ;  /* 0x000000ff00007207 */ /* 0x000fe40000800000 */
[----:B------:R-:W-:Y:S01]  /*6a70*/  LOP3.LUT R2, R7, R2, RZ, 0x3c, !PT ;  /* 0x0000000207027212 */ /* 0x000fe200078e3cff */
[----:B-1----:R-:W-:Y:S06]  /*6a80*/  @!P0 BRA `(.L_x_155) ;  /* 0x0000000c00588947 */ /* 0x002fec0003800000 */
.L_x_199:
[----:B------:R-:W-:Y:S01]  /*6a90*/  IMAD R3, R0, 0x8, R3 ;  /* 0x0000000800037824 */ /* 0x000fe200078e0203 */
[----:B------:R-:W-:-:S07]  /*6aa0*/  SHF.L.U32 R0, R2, 0x1f, RZ ;  /* 0x0000001f02007819 */ /* 0x000fce00000006ff */
.L_x_156:
[----:B--2---:R2:W3:Y:S02]  /*6ab0*/  SYNCS.PHASECHK.TRANS64.TRYWAIT P0, [R3+URZ], R0 ;  /* 0x00000000030075a7 */ /* 0x0044e4000800017f */
[----:B---3--:R-:W-:Y:S05]  /*6ac0*/  @!P0 NANOSLEEP.SYNCS 0x989680 ;  /* 0x009896800000895d */ /* 0x008fea0003900000 */
[----:B------:R-:W3:Y:S02]  /*6ad0*/  @!P0 SYNCS.PHASECHK.TRANS64 P0, [R3+URZ], R0 ;  /* 0x00000000030085a7 */ /* 0x000ee4000800007f */
[----:B---3--:R-:W-:Y:S05]  /*6ae0*/  @!P0 BRA `(.L_x_156) ;  /* 0xfffffffc00f08947 */ /* 0x008fea000383ffff */
.L_x_118:
[----:B------:R-:W-:Y:S05]  /*6af0*/  BSYNC B0 ;  /* 0x0000000000007941 */ /* 0x000fea0003800000 */
.L_x_117:
[----:B------:R-:W-:Y:S05]  /*6b00*/  EXIT ;  /* 0x000000000000794d */ /* 0x000fea0003800000 */
.L_x_18:
[----:B-1----:R1:W2:Y:S02]  /*6b10*/  SYNCS.PHASECHK.TRANS64.TRYWAIT P1, [R3+URZ], R0 ;  /* 0x00000000030075a7 */ /* 0x0022a4000802017f */
[----:B--2---:R-:W-:Y:S05]  /*6b20*/  @!P1 NANOSLEEP.SYNCS 0x989680 ;  /* 0x009896800000995d */ /* 0x004fea0003900000 */
[----:B------:R-:W2:Y:S02]  /*6b30*/  @!P1 SYNCS.PHASECHK.TRANS64 P1, [R3+URZ], R0 ;  /* 0x00000000030095a7 */ /* 0x000ea4000802007f */
[----:B--2---:R-:W-:Y:S05]  /*6b40*/  @!P1 BRA `(.L_x_18) ;  /* 0xfffffffc00f09947 */ /* 0x004fea000383ffff */
[----:B------:R-:W-:Y:S05]  /*6b50*/  BRA `(.L_x_17) ;  /* 0xffffffac006c7947 */ /* 0x000fea000383ffff */
.L_x_23:
[----:B-1----:R1:W2:Y:S02]  /*6b60*/  SYNCS.PHASECHK.TRANS64.TRYWAIT P1, [R5+URZ], R4 ;  /* 0x00000004050075a7 */ /* 0x0022a4000802017f */
[----:B--2---:R-:W-:Y:S05]  /*6b70*/  @!P1 NANOSLEEP.SYNCS 0x989680 ;  /* 0x009896800000995d */ /* 0x004fea0003900000 */
[----:B------:R-:W2:Y:S02]  /*6b80*/  @!P1 SYNCS.PHASECHK.TRANS64 P1, [R5+URZ], R4 ;  /* 0x00000004050095a7 */ /* 0x000ea4000802007f */
[----:B--2---:R-:W-:Y:S05]  /*6b90*/  @!P1 BRA `(.L_x_23) ;  /* 0xfffffffc00f09947 */ /* 0x004fea000383ffff */
[----:B------:R-:W-:Y:S05]  /*6ba0*/  BRA `(.L_x_22) ;  /* 0xffffffac00ec7947 */ /* 0x000fea000383ffff */
.L_x_104:
[----:B------:R-:W-:Y:S01]  /*6bb0*/  BSSY B1, `(.L_x_157) ;  /* 0x0000006000017945 */ /* 0x000fe20003800000 */
[----:B------:R-:W-:-:S07]  /*6bc0*/  IMAD.MOV.U32 R15, RZ, RZ, -0x1 ;  /* 0xffffffffff0f7424 */ /* 0x000fce00078e00ff */
[----:B------:R-:W-:Y:S05]  /*6bd0*/  WARPSYNC.COLLECTIVE R15, `(.L_x_158) ;  /* 0x000000000f0c7348 */ /* 0x000fea0003c00000 */
[----:B------:R-:W-:Y:S02]  /*6be0*/  ELECT P6, UR62, PT ;  /* 0x00000000003e782f */ /* 0x000fe400038c0000 */
[----:B------:R-:W-:Y:S01]  /*6bf0*/  MOV R14, UR62 ;  /* 0x0000003e000e7c02 */ /* 0x000fe20008000f00 */
[----:B------:R-:W-:Y:S10]  /*6c00*/  ENDCOLLECTIVE ;  /* 0x000000000000791b */ /* 0x000ff40003800000 */
.L_x_158:
[----:B------:R-:W-:Y:S05]  /*6c10*/  BSYNC B1 ;  /* 0x0000000000017941 */ /* 0x000fea0003800000 */
.L_x_157:
[----:B------:R-:W-:Y:S05]  /*6c20*/  BRA `(.L_x_159) ;  /* 0xffffffdc00a07947 */ /* 0x000fea000383ffff */
.L_x_107:
[----:B0-----:R0:W1:Y:S02]  /*6c30*/  SYNCS.PHASECHK.TRANS64.TRYWAIT P1, [R14+URZ+0x128], R7 ;  /* 0x000128070e0075a7 */ /* 0x001064000802017f */
[----:B-1----:R-:W-:Y:S05]  /*6c40*/  @!P1 NANOSLEEP.SYNCS 0x989680 ;  /* 0x009896800000995d */ /* 0x002fea0003900000 */
[----:B------:R-:W1:Y:S02]  /*6c50*/  @!P1 SYNCS.PHASECHK.TRANS64 P1, [R14+URZ+0x128], R7 ;  /* 0x000128070e0095a7 */ /* 0x000e64000802007f */
[----:B-1----:R-:W-:Y:S05]  /*6c60*/  @!P1 BRA `(.L_x_107) ;  /* 0xfffffffc00f09947 */ /* 0x002fea000383ffff */
[----:B------:R-:W-:Y:S05]  /*6c70*/  BRA `(.L_x_160) ;  /* 0xffffffdc00d47947 */ /* 0x000fea000383ffff */
.L_x_116:
[----:B------:R-:W-:Y:S01]  /*6c80*/  BSSY B0, `(.L_x_161) ;  /* 0x0000006000007945 */ /* 0x000fe20003800000 */
[----:B------:R-:W-:-:S07]  /*6c90*/  IMAD.MOV.U32 R15, RZ, RZ, -0x1 ;  /* 0xffffffffff0f7424 */ /* 0x000fce00078e00ff */
[----:B------:R-:W-:Y:S05]  /*6ca0*/  WARPSYNC.COLLECTIVE R15, `(.L_x_162) ;  /* 0x000000000f0c7348 */ /* 0x000fea0003c00000 */
[----:B------:R-:W-:Y:S02]  /*6cb0*/  ELECT P6, UR62, PT ;  /* 0x00000000003e782f */ /* 0x000fe400038c0000 */
[----:B------:R-:W-:Y:S01]  /*6cc0*/  MOV R14, UR62 ;  /* 0x0000003e000e7c02 */ /* 0x000fe20008000f00 */
[----:B------:R-:W-:Y:S10]  /*6cd0*/  ENDCOLLECTIVE ;  /* 0x000000000000791b */ /* 0x000ff40003800000 */
.L_x_162:
[----:B------:R-:W-:Y:S05]  /*6ce0*/  BSYNC B0 ;  /* 0x0000000000007941 */ /* 0x000fea0003800000 */
.L_x_161:
[----:B------:R-:W-:Y:S05]  /*6cf0*/  BRA `(.L_x_163) ;  /* 0xffffffe8002c7947 */ /* 0x000fea000383ffff */
.L_x_120:
[----:B0-----:R0:W1:Y:S02]  /*6d00*/  SYNCS.PHASECHK.TRANS64.TRYWAIT P0, [R7+URZ], R2 ;  /* 0x00000002070075a7 */ /* 0x001064000800017f */
[----:B-1----:R-:W-:Y:S05]  /*6d10*/  @!P0 NANOSLEEP.SYNCS 0x989680 ;  /* 0x009896800000895d */ /* 0x002fea0003900000 */
[----:B------:R-:W1:Y:S02]  /*6d20*/  @!P0 SYNCS.PHASECHK.TRANS64 P0, [R7+URZ], R2 ;  /* 0x00000002070085a7 */ /* 0x000e64000800007f */
[----:B-1----:R-:W-:Y:S05]  /*6d30*/  @!P0 BRA `(.L_x_120) ;  /* 0xfffffffc00f08947 */ /* 0x002fea000383ffff */
[----:B------:R-:W-:Y:S05]  /*6d40*/  BRA `(.L_x_164) ;  /* 0xffffffe8006c7947 */ /* 0x000fea000383ffff */
.L_x_121:
[----:B0-----:R0:W1:Y:S02]  /*6d50*/  SYNCS.PHASECHK.TRANS64.TRYWAIT P0, [R9+URZ], R4 ;  /* 0x00000004090075a7 */ /* 0x001064000800017f */
[----:B-1----:R-:W-:Y:S05]  /*6d60*/  @!P0 NANOSLEEP.SYNCS 0x989680 ;  /* 0x009896800000895d */ /* 0x002fea0003900000 */
[----:B------:R-:W1:Y:S02]  /*6d70*/  @!P0 SYNCS.PHASECHK.TRANS64 P0, [R9+URZ], R4 ;  /* 0x00000004090085a7 */ /* 0x000e64000800007f */
[----:B-1----:R-:W-:Y:S05]  /*6d80*/  @!P0 BRA `(.L_x_121) ;  /* 0xfffffffc00f08947 */ /* 0x002fea000383ffff */
[----:B------:R-:W-:Y:S05]  /*6d90*/  BRA `(.L_x_165) ;  /* 0xffffffe8007c7947 */ /* 0x000fea000383ffff */
.L_x_122:
[----:B0-----:R0:W1:Y:S02]  /*6da0*/  SYNCS.PHASECHK.TRANS64.TRYWAIT P0, [R6+URZ], R5 ;  /* 0x00000005060075a7 */ /* 0x001064000800017f */
[----:B-1----:R-:W-:Y:S05]  /*6db0*/  @!P0 NANOSLEEP.SYNCS 0x989680 ;  /* 0x009896800000895d */ /* 0x002fea0003900000 */
[----:B------:R-:W1:Y:S02]  /*6dc0*/  @!P0 SYNCS.PHASECHK.TRANS64 P0, [R6+URZ], R5 ;  /* 0x00000005060085a7 */ /* 0x000e64000800007f */
[----:B-1----:R-:W-:Y:S05]  /*6dd0*/  @!P0 BRA `(.L_x_122) ;  /* 0xfffffffc00f08947 */ /* 0x002fea000383ffff */
[----:B------:R-:W-:Y:S05]  /*6de0*/  BRA `(.L_x_166) ;  /* 0xffffffe8008c7947 */ /* 0x000fea000383ffff */
.L_x_123:
[----:B0-----:R0:W1:Y:S02]  /*6df0*/  SYNCS.PHASECHK.TRANS64.TRYWAIT P0, [R9+URZ], R4 ;  /* 0x00000004090075a7 */ /* 0x001064000800017f */
[----:B-1----:R-:W-:Y:S05]  /*6e00*/  @!P0 NANOSLEEP.SYNCS 0x989680 ;  /* 0x009896800000895d */ /* 0x002fea0003900000 */
[----:B------:R-:W1:Y:S02]  /*6e10*/  @!P0 SYNCS.PHASECHK.TRANS64 P0, [R9+URZ], R4 ;  /* 0x00000004090085a7 */ /* 0x000e64000800007f */
[----:B-1----:R-:W-:Y:S05]  /*6e20*/  @!P0 BRA `(.L_x_123) ;  /* 0xfffffffc00f08947 */ /* 0x002fea000383ffff */
[----:B------:R-:W-:Y:S05]  /*6e30*/  BRA `(.L_x_167) ;  /* 0xffffffe8009c7947 */ /* 0x000fea000383ffff */
.L_x_124:
[----:B0-----:R0:W1:Y:S02]  /*6e40*/  SYNCS.PHASECHK.TRANS64.TRYWAIT P0, [R6+URZ], R5 ;  /* 0x00000005060075a7 */ /* 0x001064000800017f */
[----:B-1----:R-:W-:Y:S05]  /*6e50*/  @!P0 NANOSLEEP.SYNCS 0x989680 ;  /* 0x009896800000895d */ /* 0x002fea0003900000 */
[----:B------:R-:W1:Y:S02]  /*6e60*/  @!P0 SYNCS.PHASECHK.TRANS64 P0, [R6+URZ], R5 ;  /* 0x00000005060085a7 */ /* 0x000e64000800007f */
[----:B-1----:R-:W-:Y:S05]  /*6e70*/  @!P0 BRA `(.L_x_124) ;  /* 0xfffffffc00f08947 */ /* 0x002fea000383ffff */
[----:B------:R-:W-:Y:S05]  /*6e80*/  BRA `(.L_x_168) ;  /* 0xffffffe800ac7947 */ /* 0x000fea000383ffff */
.L_x_125:
[----:B0-----:R0:W1:Y:S02]  /*6e90*/  SYNCS.PHASECHK.TRANS64.TRYWAIT P0, [R9+URZ], R4 ;  /* 0x00000004090075a7 */ /* 0x001064000800017f */
[----:B-1----:R-:W-:Y:S05]  /*6ea0*/  @!P0 NANOSLEEP.SYNCS 0x989680 ;  /* 0x009896800000895d */ /* 0x002fea0003900000 */
[----:B------:R-:W1:Y:S02]  /*6eb0*/  @!P0 SYNCS.PHASECHK.TRANS64 P0, [R9+URZ], R4 ;  /* 0x00000004090085a7 */ /* 0x000e64000800007f */
[----:B-1----:R-:W-:Y:S05]  /*6ec0*/  @!P0 BRA `(.L_x_125) ;  /* 0xfffffffc00f08947 */ /* 0x002fea000383ffff */
[----:B------:R-:W-:Y:S05]  /*6ed0*/  BRA `(.L_x_169) ;  /* 0xffffffe800bc7947 */ /* 0x000fea000383ffff */
.L_x_126:
[----:B0-----:R0:W1:Y:S02]  /*6ee0*/  SYNCS.PHASECHK.TRANS64.TRYWAIT P0, [R6+URZ], R5 ;  /* 0x00000005060075a7 */ /* 0x001064000800017f */
[----:B-1----:R-:W-:Y:S05]  /*6ef0*/  @!P0 NANOSLEEP.SYNCS 0x989680 ;  /* 0x009896800000895d */ /* 0x002fea0003900000 */
[----:B------:R-:W1:Y:S02]  /*6f00*/  @!P0 SYNCS.PHASECHK.TRANS64 P0, [R6+URZ], R5 ;  /* 0x00000005060085a7 */ /* 0x000e64000800007f */
[----:B-1----:R-:W-:Y:S05]  /*6f10*/  @!P0 BRA `(.L_x_126) ;  /* 0xfffffffc00f08947 */ /* 0x002fea000383ffff */
[----:B------:R-:W-:Y:S05]  /*6f20*/  BRA `(.L_x_170) ;  /* 0xffffffe800cc7947 */ /* 0x000fea000383ffff */
.L_x_127:
[----:B0-----:R0:W1:Y:S02]  /*6f30*/  SYNCS.PHASECHK.TRANS64.TRYWAIT P0, [R9+URZ], R4 ;  /* 0x00000004090075a7 */ /* 0x001064000800017f */
[----:B-1----:R-:W-:Y:S05]  /*6f40*/  @!P0 NANOSLEEP.SYNCS 0x989680 ;  /* 0x009896800000895d */ /* 0x002fea0003900000 */
[----:B------:R-:W1:Y:S02]  /*6f50*/  @!P0 SYNCS.PHASECHK.TRANS64 P0, [R9+URZ], R4 ;  /* 0x00000004090085a7 */ /* 0x000e64000800007f */
[----:B-1----:R-:W-:Y:S05]  /*6f60*/  @!P0 BRA `(.L_x_127) ;  /* 0xfffffffc00f08947 */ /* 0x002fea000383ffff */
[----:B------:R-:W-:Y:S05]  /*6f70*/  BRA `(.L_x_171) ;  /* 0xffffffe800dc7947 */ /* 0x000fea000383ffff */
.L_x_128:
[----:B0-----:R0:W1:Y:S02]  /*6f80*/  SYNCS.PHASECHK.TRANS64.TRYWAIT P0, [R6+URZ], R5 ;  /* 0x00000005060075a7 */ /* 0x001064000800017f */
[----:B-1----:R-:W-:Y:S05]  /*6f90*/  @!P0 NANOSLEEP.SYNCS 0x989680 ;  /* 0x009896800000895d */ /* 0x002fea0003900000 */
[----:B------:R-:W1:Y:S02]  /*6fa0*/  @!P0 SYNCS.PHASECHK.TRANS64 P0, [R6+URZ], R5 ;  /* 0x00000005060085a7 */ /* 0x000e64000800007f */
[----:B-1----:R-:W-:Y:S05]  /*6fb0*/  @!P0 BRA `(.L_x_128) ;  /* 0xfffffffc00f08947 */ /* 0x002fea000383ffff */
[----:B------:R-:W-:Y:S05]  /*6fc0*/  BRA `(.L_x_172) ;  /* 0xffffffe800ec7947 */ /* 0x000fea000383ffff */
.L_x_129:
[----:B0-----:R0:W1:Y:S02]  /*6fd0*/  SYNCS.PHASECHK.TRANS64.TRYWAIT P0, [R9+URZ], R4 ;  /* 0x00000004090075a7 */ /* 0x001064000800017f */
[----:B-1----:R-:W-:Y:S05]  /*6fe0*/  @!P0 NANOSLEEP.SYNCS 0x989680 ;  /* 0x009896800000895d */ /* 0x002fea0003900000 */
[----:B------:R-:W1:Y:S02]  /*6ff0*/  @!P0 SYNCS.PHASECHK.TRANS64 P0, [R9+URZ], R4 ;  /* 0x00000004090085a7 */ /* 0x000e64000800007f */
[----:B-1----:R-:W-:Y:S05]  /*7000*/  @!P0 BRA `(.L_x_129) ;  /* 0xfffffffc00f08947 */ /* 0x002fea000383ffff */
[----:B------:R-:W-:Y:S05]  /*7010*/  BRA `(.L_x_173) ;  /* 0xffffffe800fc7947 */ /* 0x000fea000383ffff */
.L_x_130:
[----:B0-----:R0:W1:Y:S02]  /*7020*/  SYNCS.PHASECHK.TRANS64.TRYWAIT P0, [R6+URZ], R5 ;  /* 0x00000005060075a7 */ /* 0x001064000800017f */
[----:B-1----:R-:W-:Y:S05]  /*7030*/  @!P0 NANOSLEEP.SYNCS 0x989680 ;  /* 0x009896800000895d */ /* 0x002fea0003900000 */
[----:B------:R-:W1:Y:S02]  /*7040*/  @!P0 SYNCS.PHASECHK.TRANS64 P0, [R6+URZ], R5 ;  /* 0x00000005060085a7 */ /* 0x000e64000800007f */
[----:B-1----:R-:W-:Y:S05]  /*7050*/  @!P0 BRA `(.L_x_130) ;  /* 0xfffffffc00f08947 */ /* 0x002fea000383ffff */
[----:B------:R-:W-:Y:S05]  /*7060*/  BRA `(.L_x_174) ;  /* 0xffffffec000c7947 */ /* 0x000fea000383ffff */
.L_x_131:
[----:B0-----:R0:W1:Y:S02]  /*7070*/  SYNCS.PHASECHK.TRANS64.TRYWAIT P0, [R9+URZ], R4 ;  /* 0x00000004090075a7 */ /* 0x001064000800017f */
[----:B-1----:R-:W-:Y:S05]  /*7080*/  @!P0 NANOSLEEP.SYNCS 0x989680 ;  /* 0x009896800000895d */ /* 0x002fea0003900000 */
[----:B------:R-:W1:Y:S02]  /*7090*/  @!P0 SYNCS.PHASECHK.TRANS64 P0, [R9+URZ], R4 ;  /* 0x00000004090085a7 */ /* 0x000e64000800007f */
[----:B-1----:R-:W-:Y:S05]  /*70a0*/  @!P0 BRA `(.L_x_131) ;  /* 0xfffffffc00f08947 */ /* 0x002fea000383ffff */
[----:B------:R-:W-:Y:S05]  /*70b0*/  BRA `(.L_x_175) ;  /* 0xffffffec001c7947 */ /* 0x000fea000383ffff */
.L_x_132:
[----:B0-----:R0:W1:Y:S02]  /*70c0*/  SYNCS.PHASECHK.TRANS64.TRYWAIT P0, [R6+URZ], R5 ;  /* 0x00000005060075a7 */ /* 0x001064000800017f */
[----:B-1----:R-:W-:Y:S05]  /*70d0*/  @!P0 NANOSLEEP.SYNCS 0x989680 ;  /* 0x009896800000895d */ /* 0x002fea0003900000 */
[----:B------:R-:W1:Y:S02]  /*70e0*/  @!P0 SYNCS.PHASECHK.TRANS64 P0, [R6+URZ], R5 ;  /* 0x00000005060085a7 */ /* 0x000e64000800007f */
[----:B-1----:R-:W-:Y:S05]  /*70f0*/  @!P0 BRA `(.L_x_132) ;  /* 0xfffffffc00f08947 */ /* 0x002fea000383ffff */
[----:B------:R-:W-:Y:S05]  /*7100*/  BRA `(.L_x_176) ;  /* 0xffffffec002c7947 */ /* 0x000fea000383ffff */
.L_x_133:
[----:B0-----:R0:W1:Y:S02]  /*7110*/  SYNCS.PHASECHK.TRANS64.TRYWAIT P0, [R9+URZ], R4 ;  /* 0x00000004090075a7 */ /* 0x001064000800017f */
[----:B-1----:R-:W-:Y:S05]  /*7120*/  @!P0 NANOSLEEP.SYNCS 0x989680 ;  /* 0x009896800000895d */ /* 0x002fea0003900000 */
[----:B------:R-:W1:Y:S02]  /*7130*/  @!P0 SYNCS.PHASECHK.TRANS64 P0, [R9+URZ], R4 ;  /* 0x00000004090085a7 */ /* 0x000e64000800007f */
[----:B-1----:R-:W-:Y:S05]  /*7140*/  @!P0 BRA `(.L_x_133) ;  /* 0xfffffffc00f08947 */ /* 0x002fea000383ffff */
[----:B------:R-:W-:Y:S05]  /*7150*/  BRA `(.L_x_177) ;  /* 0xffffffec003c7947 */ /* 0x000fea000383ffff */
.L_x_134:
[----:B0-----:R0:W1:Y:S02]  /*7160*/  SYNCS.PHASECHK.TRANS64.TRYWAIT P0, [R6+URZ], R5 ;  /* 0x00000005060075a7 */ /* 0x001064000800017f */
[----:B-1----:R-:W-:Y:S05]  /*7170*/  @!P0 NANOSLEEP.SYNCS 0x989680 ;  /* 0x009896800000895d */ /* 0x002fea0003900000 */
[----:B------:R-:W1:Y:S02]  /*7180*/  @!P0 SYNCS.PHASECHK.TRANS64 P0, [R6+URZ], R5 ;  /* 0x00000005060085a7 */ /* 0x000e64000800007f */
[----:B-1----:R-:W-:Y:S05]  /*7190*/  @!P0 BRA `(.L_x_134) ;  /* 0xfffffffc00f08947 */ /* 0x002fea000383ffff */
[----:B------:R-:W-:Y:S05]  /*71a0*/  BRA `(.L_x_178) ;  /* 0xffffffec004c7947 */ /* 0x000fea000383ffff */
.L_x_135:
[----:B0-----:R0:W1:Y:S02]  /*71b0*/  SYNCS.PHASECHK.TRANS64.TRYWAIT P0, [R9+URZ], R4 ;  /* 0x00000004090075a7 */ /* 0x001064000800017f */
[----:B-1----:R-:W-:Y:S05]  /*71c0*/  @!P0 NANOSLEEP.SYNCS 0x989680 ;  /* 0x009896800000895d */ /* 0x002fea0003900000 */
[----:B------:R-:W1:Y:S02]  /*71d0*/  @!P0 SYNCS.PHASECHK.TRANS64 P0, [R9+URZ], R4 ;  /* 0x00000004090085a7 */ /* 0x000e64000800007f */
[----:B-1----:R-:W-:Y:S05]  /*71e0*/  @!P0 BRA `(.L_x_135) ;  /* 0xfffffffc00f08947 */ /* 0x002fea000383ffff */
[----:B------:R-:W-:Y:S05]  /*71f0*/  BRA `(.L_x_179) ;  /* 0xffffffec005c7947 */ /* 0x000fea000383ffff */
.L_x_136:
[----:B0-----:R0:W1:Y:S02]  /*7200*/  SYNCS.PHASECHK.TRANS64.TRYWAIT P0, [R6+URZ], R5 ;  /* 0x00000005060075a7 */ /* 0x001064000800017f */
[----:B-1----:R-:W-:Y:S05]  /*7210*/  @!P0 NANOSLEEP.SYNCS 0x989680 ;  /* 0x009896800000895d */ /* 0x002fea0003900000 */
[----:B------:R-:W1:Y:S02]  /*7220*/  @!P0 SYNCS.PHASECHK.TRANS64 P0, [R6+URZ], R5 ;  /* 0x00000005060085a7 */ /* 0x000e64000800007f */
[----:B-1----:R-:W-:Y:S05]  /*7230*/  @!P0 BRA `(.L_x_136) ;  /* 0xfffffffc00f08947 */ /* 0x002fea000383ffff */
[----:B------:R-:W-:Y:S05]  /*7240*/  BRA `(.L_x_180) ;  /* 0xffffffec006c7947 */ /* 0x000fea000383ffff */
.L_x_137:
[----:B0-----:R0:W1:Y:S02]  /*7250*/  SYNCS.PHASECHK.TRANS64.TRYWAIT P0, [R9+URZ], R4 ;  /* 0x00000004090075a7 */ /* 0x001064000800017f */
[----:B-1----:R-:W-:Y:S05]  /*7260*/  @!P0 NANOSLEEP.SYNCS 0x989680 ;  /* 0x009896800000895d */ /* 0x002fea0003900000 */
[----:B------:R-:W1:Y:S02]  /*7270*/  @!P0 SYNCS.PHASECHK.TRANS64 P0, [R9+URZ], R4 ;  /* 0x00000004090085a7 */ /* 0x000e64000800007f */
[----:B-1----:R-:W-:Y:S05]  /*7280*/  @!P0 BRA `(.L_x_137) ;  /* 0xfffffffc00f08947 */ /* 0x002fea000383ffff */
[----:B------:R-:W-:Y:S05]  /*7290*/  BRA `(.L_x_181) ;  /* 0xffffffec007c7947 */ /* 0x000fea000383ffff */
.L_x_138:
[----:B0-----:R0:W1:Y:S02]  /*72a0*/  SYNCS.PHASECHK.TRANS64.TRYWAIT P0, [R6+URZ], R5 ;  /* 0x00000005060075a7 */ /* 0x001064000800017f */
[----:B-1----:R-:W-:Y:S05]  /*72b0*/  @!P0 NANOSLEEP.SYNCS 0x989680 ;  /* 0x009896800000895d */ /* 0x002fea0003900000 */
[----:B------:R-:W1:Y:S02]  /*72c0*/  @!P0 SYNCS.PHASECHK.TRANS64 P0, [R6+URZ], R5 ;  /* 0x00000005060085a7 */ /* 0x000e64000800007f */
[----:B-1----:R-:W-:Y:S05]  /*72d0*/  @!P0 BRA `(.L_x_138) ;  /* 0xfffffffc00f08947 */ /* 0x002fea000383ffff */
[----:B------:R-:W-:Y:S05]  /*72e0*/  BRA `(.L_x_182) ;  /* 0xffffffec008c7947 */ /* 0x000fea000383ffff */
.L_x_139:
[----:B0-----:R0:W1:Y:S02]  /*72f0*/  SYNCS.PHASECHK.TRANS64.TRYWAIT P0, [R9+URZ], R4 ;  /* 0x00000004090075a7 */ /* 0x001064000800017f */
[----:B-1----:R-:W-:Y:S05]  /*7300*/  @!P0 NANOSLEEP.SYNCS 0x989680 ;  /* 0x009896800000895d */ /* 0x002fea0003900000 */
[----:B------:R-:W1:Y:S02]  /*7310*/  @!P0 SYNCS.PHASECHK.TRANS64 P0, [R9+URZ], R4 ;  /* 0x00000004090085a7 */ /* 0x000e64000800007f */
[----:B-1----:R-:W-:Y:S05]  /*7320*/  @!P0 BRA `(.L_x_139) ;  /* 0xfffffffc00f08947 */ /* 0x002fea000383ffff */
[----:B------:R-:W-:Y:S05]  /*7330*/  BRA `(.L_x_183) ;  /* 0xffffffec009c7947 */ /* 0x000fea000383ffff */
.L_x_140:
[----:B0-----:R0:W1:Y:S02]  /*7340*/  SYNCS.PHASECHK.TRANS64.TRYWAIT P0, [R6+URZ], R5 ;  /* 0x00000005060075a7 */ /* 0x001064000800017f */
[----:B-1----:R-:W-:Y:S05]  /*7350*/  @!P0 NANOSLEEP.SYNCS 0x989680 ;  /* 0x009896800000895d */ /* 0x002fea0003900000 */
[----:B------:R-:W1:Y:S02]  /*7360*/  @!P0 SYNCS.PHASECHK.TRANS64 P0, [R6+URZ], R5 ;  /* 0x00000005060085a7 */ /* 0x000e64000800007f */
[----:B-1----:R-:W-:Y:S05]  /*7370*/  @!P0 BRA `(.L_x_140) ;  /* 0xfffffffc00f08947 */ /* 0x002fea000383ffff */
[----:B------:R-:W-:Y:S05]  /*7380*/  BRA `(.L_x_184) ;  /* 0xffffffec00ac7947 */ /* 0x000fea000383ffff */
.L_x_141:
[----:B0-----:R0:W1:Y:S02]  /*7390*/  SYNCS.PHASECHK.TRANS64.TRYWAIT P0, [R9+URZ], R4 ;  /* 0x00000004090075a7 */ /* 0x001064000800017f */
[----:B-1----:R-:W-:Y:S05]  /*73a0*/  @!P0 NANOSLEEP.SYNCS 0x989680 ;  /* 0x009896800000895d */ /* 0x002fea0003900000 */
[----:B------:R-:W1:Y:S02]  /*73b0*/  @!P0 SYNCS.PHASECHK.TRANS64 P0, [R9+URZ], R4 ;  /* 0x00000004090085a7 */ /* 0x000e64000800007f */
[----:B-1----:R-:W-:Y:S05]  /*73c0*/  @!P0 BRA `(.L_x_141) ;  /* 0xfffffffc00f08947 */ /* 0x002fea000383ffff */
[----:B------:R-:W-:Y:S05]  /*73d0*/  BRA `(.L_x_185) ;  /* 0xffffffec00bc7947 */ /* 0x000fea000383ffff */
.L_x_142:
[----:B0-----:R0:W1:Y:S02]  /*73e0*/  SYNCS.PHASECHK.TRANS64.TRYWAIT P0, [R6+URZ], R5 ;  /* 0x00000005060075a7 */ /* 0x001064000800017f */
[----:B-1----:R-:W-:Y:S05]  /*73f0*/  @!P0 NANOSLEEP.SYNCS 0x989680 ;  /* 0x009896800000895d */ /* 0x002fea0003900000 */
[----:B------:R-:W1:Y:S02]  /*7400*/  @!P0 SYNCS.PHASECHK.TRANS64 P0, [R6+URZ], R5 ;  /* 0x00000005060085a7 */ /* 0x000e64000800007f */
[----:B-1----:R-:W-:Y:S05]  /*7410*/  @!P0 BRA `(.L_x_142) ;  /* 0xfffffffc00f08947 */ /* 0x002fea000383ffff */
[----:B------:R-:W-:Y:S05]  /*7420*/  BRA `(.L_x_186) ;  /* 0xffffffec00cc7947 */ /* 0x000fea000383ffff */
.L_x_143:
[----:B0-----:R0:W1:Y:S02]  /*7430*/  SYNCS.PHASECHK.TRANS64.TRYWAIT P0, [R9+URZ], R4 ;  /* 0x00000004090075a7 */ /* 0x001064000800017f */
[----:B-1----:R-:W-:Y:S05]  /*7440*/  @!P0 NANOSLEEP.SYNCS 0x989680 ;  /* 0x009896800000895d */ /* 0x002fea0003900000 */
[----:B------:R-:W1:Y:S02]  /*7450*/  @!P0 SYNCS.PHASECHK.TRANS64 P0, [R9+URZ], R4 ;  /* 0x00000004090085a7 */ /* 0x000e64000800007f */
[----:B-1----:R-:W-:Y:S05]  /*7460*/  @!P0 BRA `(.L_x_143) ;  /* 0xfffffffc00f08947 */ /* 0x002fea000383ffff */
[----:B------:R-:W-:Y:S05]  /*7470*/  BRA `(.L_x_187) ;  /* 0xffffffec00dc7947 */ /* 0x000fea000383ffff */
.L_x_144:
[----:B0-----:R0:W1:Y:S02]  /*7480*/  SYNCS.PHASECHK.TRANS64.TRYWAIT P0, [R6+URZ], R5 ;  /* 0x00000005060075a7 */ /* 0x001064000800017f */
[----:B-1----:R-:W-:Y:S05]  /*7490*/  @!P0 NANOSLEEP.SYNCS 0x989680 ;  /* 0x009896800000895d */ /* 0x002fea0003900000 */
[----:B------:R-:W1:Y:S02]  /*74a0*/  @!P0 SYNCS.PHASECHK.TRANS64 P0, [R6+URZ], R5 ;  /* 0x00000005060085a7 */ /* 0x000e64000800007f */
[----:B-1----:R-:W-:Y:S05]  /*74b0*/  @!P0 BRA `(.L_x_144) ;  /* 0xfffffffc00f08947 */ /* 0x002fea000383ffff */
[----:B------:R-:W-:Y:S05]  /*74c0*/  BRA `(.L_x_188) ;  /* 0xffffffec00ec7947 */ /* 0x000fea000383ffff */
.L_x_145:
[----:B0-----:R0:W1:Y:S02]  /*74d0*/  SYNCS.PHASECHK.TRANS64.TRYWAIT P0, [R9+URZ], R4 ;  /* 0x00000004090075a7 */ /* 0x001064000800017f */
[----:B-1----:R-:W-:Y:S05]  /*74e0*/  @!P0 NANOSLEEP.SYNCS 0x989680 ;  /* 0x009896800000895d */ /* 0x002fea0003900000 */
[----:B------:R-:W1:Y:S02]  /*74f0*/  @!P0 SYNCS.PHASECHK.TRANS64 P0, [R9+URZ], R4 ;  /* 0x00000004090085a7 */ /* 0x000e64000800007f */
[----:B-1----:R-:W-:Y:S05]  /*7500*/  @!P0 BRA `(.L_x_145) ;  /* 0xfffffffc00f08947 */ /* 0x002fea000383ffff */
[----:B------:R-:W-:Y:S05]  /*7510*/  BRA `(.L_x_189) ;  /* 0xffffffec00fc7947 */ /* 0x000fea000383ffff */
.L_x_146:
[----:B0-----:R0:W1:Y:S02]  /*7520*/  SYNCS.PHASECHK.TRANS64.TRYWAIT P0, [R6+URZ], R5 ;  /* 0x00000005060075a7 */ /* 0x001064000800017f */
[----:B-1----:R-:W-:Y:S05]  /*7530*/  @!P0 NANOSLEEP.SYNCS 0x989680 ;  /* 0x009896800000895d */ /* 0x002fea0003900000 */
[----:B------:R-:W1:Y:S02]  /*7540*/  @!P0 SYNCS.PHASECHK.TRANS64 P0, [R6+URZ], R5 ;  /* 0x00000005060085a7 */ /* 0x000e64000800007f */
[----:B-1----:R-:W-:Y:S05]  /*7550*/  @!P0 BRA `(.L_x_146) ;  /* 0xfffffffc00f08947 */ /* 0x002fea000383ffff */
[----:B------:R-:W-:Y:S05]  /*7560*/  BRA `(.L_x_190) ;  /* 0xfffffff0000c7947 */ /* 0x000fea000383ffff */
.L_x_147:
[----:B0-----:R0:W1:Y:S02]  /*7570*/  SYNCS.PHASECHK.TRANS64.TRYWAIT P0, [R9+URZ], R4 ;  /* 0x00000004090075a7 */ /* 0x001064000800017f */
[----:B-1----:R-:W-:Y:S05]  /*7580*/  @!P0 NANOSLEEP.SYNCS 0x989680 ;  /* 0x009896800000895d */ /* 0x002fea0003900000 */
[----:B------:R-:W1:Y:S02]  /*7590*/  @!P0 SYNCS.PHASECHK.TRANS64 P0, [R9+URZ], R4 ;  /* 0x00000004090085a7 */ /* 0x000e64000800007f */
[----:B-1----:R-:W-:Y:S05]  /*75a0*/  @!P0 BRA `(.L_x_147) ;  /* 0xfffffffc00f08947 */ /* 0x002fea000383ffff */
[----:B------:R-:W-:Y:S05]  /*75b0*/  BRA `(.L_x_191) ;  /* 0xfffffff0001c7947 */ /* 0x000fea000383ffff */
.L_x_148:
[----:B0-----:R0:W1:Y:S02]  /*75c0*/  SYNCS.PHASECHK.TRANS64.TRYWAIT P0, [R6+URZ], R5 ;  /* 0x00000005060075a7 */ /* 0x001064000800017f */
[----:B-1----:R-:W-:Y:S05]  /*75d0*/  @!P0 NANOSLEEP.SYNCS 0x989680 ;  /* 0x009896800000895d */ /* 0x002fea0003900000 */
[----:B------:R-:W1:Y:S02]  /*75e0*/  @!P0 SYNCS.PHASECHK.TRANS64 P0, [R6+URZ], R5 ;  /* 0x00000005060085a7 */ /* 0x000e64000800007f */
[----:B-1----:R-:W-:Y:S05]  /*75f0*/  @!P0 BRA `(.L_x_148) ;  /* 0xfffffffc00f08947 */ /* 0x002fea000383ffff */
[----:B------:R-:W-:Y:S05]  /*7600*/  BRA `(.L_x_192) ;  /* 0xfffffff0002c7947 */ /* 0x000fea000383ffff */
.L_x_149:
[----:B0-----:R0:W1:Y:S02]  /*7610*/  SYNCS.PHASECHK.TRANS64.TRYWAIT P0, [R9+URZ], R4 ;  /* 0x00000004090075a7 */ /* 0x001064000800017f */
[----:B-1----:R-:W-:Y:S05]  /*7620*/  @!P0 NANOSLEEP.SYNCS 0x989680 ;  /* 0x009896800000895d */ /* 0x002fea0003900000 */
[----:B------:R-:W1:Y:S02]  /*7630*/  @!P0 SYNCS.PHASECHK.TRANS64 P0, [R9+URZ], R4 ;  /* 0x00000004090085a7 */ /* 0x000e64000800007f */
[----:B-1----:R-:W-:Y:S05]  /*7640*/  @!P0 BRA `(.L_x_149) ;  /* 0xfffffffc00f08947 */ /* 0x002fea000383ffff */
[----:B------:R-:W-:Y:S05]  /*7650*/  BRA `(.L_x_193) ;  /* 0xfffffff0003c7947 */ /* 0x000fea000383ffff */
.L_x_150:
[----:B0-----:R0:W1:Y:S02]  /*7660*/  SYNCS.PHASECHK.TRANS64.TRYWAIT P0, [R6+URZ], R5 ;  /* 0x00000005060075a7 */ /* 0x001064000800017f */
[----:B-1----:R-:W-:Y:S05]  /*7670*/  @!P0 NANOSLEEP.SYNCS 0x989680 ;  /* 0x009896800000895d */ /* 0x002fea0003900000 */
[----:B------:R-:W1:Y:S02]  /*7680*/  @!P0 SYNCS.PHASECHK.TRANS64 P0, [R6+URZ], R5 ;  /* 0x00000005060085a7 */ /* 0x000e64000800007f */
[----:B-1----:R-:W-:Y:S05]  /*7690*/  @!P0 BRA `(.L_x_150) ;  /* 0xfffffffc00f08947 */ /* 0x002fea000383ffff */
[----:B------:R-:W-:Y:S05]  /*76a0*/  BRA `(.L_x_194) ;  /* 0xfffffff0004c7947 */ /* 0x000fea000383ffff */
.L_x_151:
[----:B0-----:R0:W1:Y:S02]  /*76b0*/  SYNCS.PHASECHK.TRANS64.TRYWAIT P0, [R9+URZ], R4 ;  /* 0x00000004090075a7 */ /* 0x001064000800017f */
[----:B-1----:R-:W-:Y:S05]  /*76c0*/  @!P0 NANOSLEEP.SYNCS 0x989680 ;  /* 0x009896800000895d */ /* 0x002fea0003900000 */
[----:B------:R-:W1:Y:S02]  /*76d0*/  @!P0 SYNCS.PHASECHK.TRANS64 P0, [R9+URZ], R4 ;  /* 0x00000004090085a7 */ /* 0x000e64000800007f */
[----:B-1----:R-:W-:Y:S05]  /*76e0*/  @!P0 BRA `(.L_x_151) ;  /* 0xfffffffc00f08947 */ /* 0x002fea000383ffff */
[----:B------:R-:W-:Y:S05]  /*76f0*/  BRA `(.L_x_195) ;  /* 0xfffffff0005c7947 */ /* 0x000fea000383ffff */
.L_x_152:
[----:B0-----:R0:W1:Y:S02]  /*7700*/  SYNCS.PHASECHK.TRANS64.TRYWAIT P0, [R6+URZ], R5 ;  /* 0x00000005060075a7 */ /* 0x001064000800017f */
[----:B-1----:R-:W-:Y:S05]  /*7710*/  @!P0 NANOSLEEP.SYNCS 0x989680 ;  /* 0x009896800000895d */ /* 0x002fea0003900000 */
[----:B------:R-:W1:Y:S02]  /*7720*/  @!P0 SYNCS.PHASECHK.TRANS64 P0, [R6+URZ], R5 ;  /* 0x00000005060085a7 */ /* 0x000e64000800007f */
[----:B-1----:R-:W-:Y:S05]  /*7730*/  @!P0 BRA `(.L_x_152) ;  /* 0xfffffffc00f08947 */ /* 0x002fea000383ffff */
[----:B------:R-:W-:Y:S05]  /*7740*/  BRA `(.L_x_196) ;  /* 0xfffffff0006c7947 */ /* 0x000fea000383ffff */
.L_x_153:
[----:B0-----:R0:W1:Y:S02]  /*7750*/  SYNCS.PHASECHK.TRANS64.TRYWAIT P0, [R9+URZ], R4 ;  /* 0x00000004090075a7 */ /* 0x001064000800017f */
[----:B-1----:R-:W-:Y:S05]  /*7760*/  @!P0 NANOSLEEP.SYNCS 0x989680 ;  /* 0x009896800000895d */ /* 0x002fea0003900000 */
[----:B------:R-:W1:Y:S02]  /*7770*/  @!P0 SYNCS.PHASECHK.TRANS64 P0, [R9+URZ], R4 ;  /* 0x00000004090085a7 */ /* 0x000e64000800007f */
[----:B-1----:R-:W-:Y:S05]  /*7780*/  @!P0 BRA `(.L_x_153) ;  /* 0xfffffffc00f08947 */ /* 0x002fea000383ffff */
[----:B------:R-:W-:Y:S05]  /*7790*/  BRA `(.L_x_197) ;  /* 0xfffffff0007c7947 */ /* 0x000fea000383ffff */
.L_x_154:
[----:B0-----:R0:W1:Y:S02]  /*77a0*/  SYNCS.PHASECHK.TRANS64.TRYWAIT P0, [R6+URZ], R5 ;  /* 0x00000005060075a7 */ /* 0x001064000800017f */
[----:B-1----:R-:W-:Y:S05]  /*77b0*/  @!P0 NANOSLEEP.SYNCS 0x989680 ;  /* 0x009896800000895d */ /* 0x002fea0003900000 */
[----:B------:R-:W1:Y:S02]  /*77c0*/  @!P0 SYNCS.PHASECHK.TRANS64 P0, [R6+URZ], R5 ;  /* 0x00000005060085a7 */ /* 0x000e64000800007f */
[----:B-1----:R-:W-:Y:S05]  /*77d0*/  @!P0 BRA `(.L_x_154) ;  /* 0xfffffffc00f08947 */ /* 0x002fea000383ffff */
[----:B------:R-:W-:Y:S05]  /*77e0*/  BRA `(.L_x_198) ;  /* 0xfffffff0008c7947 */ /* 0x000fea000383ffff */
.L_x_155:
[----:B-1----:R1:W2:Y:S02]  /*77f0*/  SYNCS.PHASECHK.TRANS64.TRYWAIT P0, [R9+URZ], R4 ;  /* 0x00000004090075a7 */ /* 0x0022a4000800017f */
[----:B--2---:R-:W-:Y:S05]  /*7800*/  @!P0 NANOSLEEP.SYNCS 0x989680 ;  /* 0x009896800000895d */ /* 0x004fea0003900000 */
[----:B------:R-:W2:Y:S02]  /*7810*/  @!P0 SYNCS.PHASECHK.TRANS64 P0, [R9+URZ], R4 ;  /* 0x00000004090085a7 */ /* 0x000ea4000800007f */
[----:B--2---:R-:W-:Y:S05]  /*7820*/  @!P0 BRA `(.L_x_155) ;  /* 0xfffffffc00f08947 */ /* 0x004fea000383ffff */
[----:B------:R-:W-:Y:S05]  /*7830*/  BRA `(.L_x_199) ;  /* 0xfffffff000947947 */ /* 0x000fea000383ffff */
.L_x_200:
[----:B------:R-:W-:-:S00]  /*7840*/  BRA `(.L_x_200) ;  /* 0xfffffffc00fc7947 */ /* 0x000fc0000383ffff */
[----:B------:R-:W-:-:S00]  /*7850*/  NOP ;  /* 0x0000000000007918 */ /* 0x000fc00000000000 */
        /* <DEDUP_REMOVED lines=10> */
.L_x_201:


//--------------------- .nv.global.init           --------------------------
	.section	.nv.global.init,"aw",@progbits
.nv.global.init:
	.type		$str$22,@object
	.size		$str$22,($str$23 - $str$22)
$str$22:
        /*0000*/ 	.byte	0x6b, 0x5f, 0x74, 0x69, 0x6c, 0x65, 0x5f, 0x63, 0x6f, 0x75, 0x6e, 0x74, 0x20, 0x3e, 0x3d, 0x20
        /*0010*/ 	.byte	0x31, 0x00
	.type		$str$23,@object
	.size		$str$23,(__unnamed_1 - $str$23)
$str$23:
        /*0012*/ 	.byte	0x2f, 0x74, 0x6d, 0x70, 0x2f, 0x63, 0x75, 0x74, 0x6c, 0x61, 0x73, 0x73, 0x5f, 0x73, 0x77, 0x65
        /*0022*/ 	.byte	0x65, 0x70, 0x5f, 0x73, 0x72, 0x63, 0x2f, 0x69, 0x6e, 0x63, 0x6c, 0x75, 0x64, 0x65, 0x2f, 0x63
        /*0032*/ 	.byte	0x75, 0x74, 0x6c, 0x61, 0x73, 0x73, 0x2f, 0x67, 0x65, 0x6d, 0x6d, 0x2f, 0x63, 0x6f, 0x6c, 0x6c
        /*0042*/ 	.byte	0x65, 0x63, 0x74, 0x69, 0x76, 0x65, 0x2f, 0x73, 0x6d, 0x39, 0x30, 0x5f, 0x6d, 0x6d, 0x61, 0x5f
        /*0052*/ 	.byte	0x74, 0x6d, 0x61, 0x5f, 0x67, 0x6d, 0x6d, 0x61, 0x5f, 0x73, 0x73, 0x5f, 0x77, 0x61, 0x72, 0x70
        /*0062*/ 	.byte	0x73, 0x70, 0x65, 0x63, 0x69, 0x61, 0x6c, 0x69, 0x7a, 0x65, 0x64, 0x2e, 0x68, 0x70, 0x70, 0x00
	.type		__unnamed_1,@object
	.size		__unnamed_1,(.L_0 - __unnamed_1)
__unnamed_1:
        /*0072*/ 	.byte	0x76, 0x6f, 0x69, 0x64, 0x20, 0x63, 0x75, 0x74, 0x6c, 0x61, 0x73, 0x73, 0x3a, 0x3a, 0x67, 0x65
        /* <DEDUP_REMOVED lines=171> */
        /*0b32*/ 	.byte	0x65, 0x3a, 0x3a, 0x69, 0x64, 0x65, 0x6e, 0x74, 0x69, 0x74, 0x79, 0x5d, 0x00
.L_0:


//--------------------- .nv.shared._ZN7cutlass13device_kernelINS_4gemm6kernel13GemmUniversalIN4cute5tupleIJiiiiEEENS1_10collective13CollectiveMmaINS1_34MainloopSm90TmaGmmaWarpSpecializedILi37ENS5_IJNS4_1CILi1EEESB_SB_EEENS1_35KernelTmaWarpSpecializedCooperativeEEENS5_IJNSA_ILi128EEENSA_ILi64EEENSA_ILi32EEEEEEaNS5_IJlSB_lEEEaSJ_NS4_8TiledMMAINS4_8MMA_AtomIJNS4_4SM904GMMA26MMA_64x64x32_S32S8S8_SS_TNEEEENS4_6LayoutINS5_IJNSA_ILi2EEESB_SB_EEENS5_IJSB_NSA_ILi0EEEST_EEEEENS5_IJNS4_10UnderscoreESW_SW_EEEEENS4_13SM90_TMA_LOADENS4_14ComposedLayoutINS4_7SwizzleILi1ELi4ELi3EEENS4_18smem_ptr_flag_bitsILi8EEENSQ_INS5_IJNSA_ILi8EEESH_EEENS5_IJSH_SB_EEEEEEEvNS4_8identityESZ_S19_vS1A_EENS_8epilogue10collective6detail29Sm90TmaWarpSpecializedAdapterINS1D_15DefaultEpilogueIaSJ_SJ_NS1C_6thread17LinearCombinationIaLi1EiiLNS1H_9ScaleType4KindE0ELNS_15FloatRoundStyleE2EaEENS1_15EpilogueDefaultEEEEEvvEEEEvNT_6ParamsE --------------------------
	.section	.nv.shared._ZN7cutlass13device_kernelINS_4gemm6kernel13GemmUniversalIN4cute5tupleIJiiiiEEENS1_10collective13CollectiveMmaINS1_34MainloopSm90TmaGmmaWarpSpecializedILi37ENS5_IJNS4_1CILi1EEESB_SB_EEENS1_35KernelTmaWarpSpecializedCooperativeEEENS5_IJNSA_ILi128EEENSA_ILi64EEENSA_ILi32EEEEEEaNS5_IJlSB_lEEEaSJ_NS4_8TiledMMAINS4_8MMA_AtomIJNS4_4SM904GMMA26MMA_64x64x32_S32S8S8_SS_TNEEEENS4_6LayoutINS5_IJNSA_ILi2EEESB_SB_EEENS5_IJSB_NSA_ILi0EEEST_EEEEENS5_IJNS4_10UnderscoreESW_SW_EEEEENS4_13SM90_TMA_LOADENS4_14ComposedLayoutINS4_7SwizzleILi1ELi4ELi3EEENS4_18smem_ptr_flag_bitsILi8EEENSQ_INS5_IJNSA_ILi8EEESH_EEENS5_IJSH_SB_EEEEEEEvNS4_8identityESZ_S19_vS1A_EENS_8epilogue10collective6detail29Sm90TmaWarpSpecializedAdapterINS1D_15DefaultEpilogueIaSJ_SJ_NS1C_6thread17LinearCombinationIaLi1EiiLNS1H_9ScaleType4KindE0ELNS_15FloatRoundStyleE2EaEENS1_15EpilogueDefaultEEEEEvvEEEEvNT_6ParamsE,"aw",@nobits
	.sectionflags	@""
	.align	16
	.zero		1024


//--------------------- .nv.shared.reserved.0     --------------------------
	.section	.nv.shared.reserved.0,"aw",@nobits
	.weak		__nv_reservedSMEM_offset_0_alias
	.size		__nv_reservedSMEM_offset_0_alias, 0, 0
	.other		__nv_reservedSMEM_offset_0_alias,@"STO_CUDA_RESERVED_SHARED STV_DEFAULT"
__nv_reservedSMEM_offset_0_alias:
	.zero		0


//--------------------- .nv.global                --------------------------
	.section	.nv.global,"aw",@nobits
.nv.global:
	.type		_ZN40_INTERNAL_d2fd56dd_4_k_cu_f2cfe75f_266214cute1_E,@object
	.size		_ZN40_INTERNAL_d2fd56dd_4_k_cu_f2cfe75f_266214cute1_E,(_ZN40_INTERNAL_d2fd56dd_4_k_cu_f2cfe75f_266214cuda3std3__45__cpo6cbeginE - _ZN40_INTERNAL_d2fd56dd_4_k_cu_f2cfe75f_266214cute1_E)
_ZN40_INTERNAL_d2fd56dd_4_k_cu_f2cfe75f_266214cute1_E:
	.zero		1
	.type		_ZN40_INTERNAL_d2fd56dd_4_k_cu_f2cfe75f_266214cuda3std3__45__cpo6cbeginE,@object
	.size		_ZN40_INTERNAL_d2fd56dd_4_k_cu_f2cfe75f_266214cuda3std3__45__cpo6cbeginE,(_ZN40_INTERNAL_d2fd56dd_4_k_cu_f2cfe75f_266214cuda3std3__48in_placeE - _ZN40_INTERNAL_d2fd56dd_4_k_cu_f2cfe75f_266214cuda3std3__45__cpo6cbeginE)
_ZN40_INTERNAL_d2fd56dd_4_k_cu_f2cfe75f_266214cuda3std3__45__cpo6cbeginE:
	.zero		1
	.type		_ZN40_INTERNAL_d2fd56dd_4_k_cu_f2cfe75f_266214cuda3std3__48in_placeE,@object
	.size		_ZN40_INTERNAL_d2fd56dd_4_k_cu_f2cfe75f_266214cuda3std3__48in_placeE,(_ZN40_INTERNAL_d2fd56dd_4_k_cu_f2cfe75f_266214cuda3std6ranges3__45__cpo9iter_moveE - _ZN40_INTERNAL_d2fd56dd_4_k_cu_f2cfe75f_266214cuda3std3__48in_placeE)
_ZN40_INTERNAL_d2fd56dd_4_k_cu_f2cfe75f_266214cuda3std3__48in_placeE:
	.zero		1
	.type		_ZN40_INTERNAL_d2fd56dd_4_k_cu_f2cfe75f_266214cuda3std6ranges3__45__cpo9iter_moveE,@object
	.size		_ZN40_INTERNAL_d2fd56dd_4_k_cu_f2cfe75f_266214cuda3std6ranges3__45__cpo9iter_moveE,(_ZN40_INTERNAL_d2fd56dd_4_k_cu_f2cfe75f_266214cuda3std3__45__cpo5beginE - _ZN40_INTERNAL_d2fd56dd_4_k_cu_f2cfe75f_266214cuda3std6ranges3__45__cpo9iter_moveE)
_ZN40_INTERNAL_d2fd56dd_4_k_cu_f2cfe75f_266214cuda3std6ranges3__45__cpo9iter_moveE:
	.zero		1
	.type		_ZN40_INTERNAL_d2fd56dd_4_k_cu_f2cfe75f_266214cuda3std3__45__cpo5beginE,@object
	.size		_ZN40_INTERNAL_d2fd56dd_4_k_cu_f2cfe75f_266214cuda3std3__45__cpo5beginE,(_ZN40_INTERNAL_d2fd56dd_4_k_cu_f2cfe75f_266214cuda3std3__442_GLOBAL__N__d2fd56dd_4_k_cu_f2cfe75f_266216ignoreE - _ZN40_INTERNAL_d2fd56dd_4_k_cu_f2cfe75f_266214cuda3std3__45__cpo5beginE)
_ZN40_INTERNAL_d2fd56dd_4_k_cu_f2cfe75f_266214cuda3std3__45__cpo5beginE:
	.zero		1
	.type		_ZN40_INTERNAL_d2fd56dd_4_k_cu_f2cfe75f_266214cuda3std3__442_GLOBAL__N__d2fd56dd_4_k_cu_f2cfe75f_266216ignoreE,@object
	.size		_ZN40_INTERNAL_d2fd56dd_4_k_cu_f2cfe75f_266214cuda3std3__442_GLOBAL__N__d2fd56dd_4_k_cu_f2cfe75f_266216ignoreE,(_ZN40_INTERNAL_d2fd56dd_4_k_cu_f2cfe75f_266214cute7productE - _ZN40_INTERNAL_d2fd56dd_4_k_cu_f2cfe75f_266214cuda3std3__442_GLOBAL__N__d2fd56dd_4_k_cu_f2cfe75f_266216ignoreE)
_ZN40_INTERNAL_d2fd56dd_4_k_cu_f2cfe75f_266214cuda3std3__442_GLOBAL__N__d2fd56dd_4_k_cu_f2cfe75f_266216ignoreE:
	.zero		1
	.type		_ZN40_INTERNAL_d2fd56dd_4_k_cu_f2cfe75f_266214cute7productE,@object
	.size		_ZN40_INTERNAL_d2fd56dd_4_k_cu_f2cfe75f_266214cute7productE,(_ZN40_INTERNAL_d2fd56dd_4_k_cu_f2cfe75f_266214cuda3std3__45__cpo3endE - _ZN40_INTERNAL_d2fd56dd_4_k_cu_f2cfe75f_266214cute7productE)
_ZN40_INTERNAL_d2fd56dd_4_k_cu_f2cfe75f_266214cute7productE:
	.zero		1
	.type		_ZN40_INTERNAL_d2fd56dd_4_k_cu_f2cfe75f_266214cuda3std3__45__cpo3endE,@object
	.size		_ZN40_INTERNAL_d2fd56dd_4_k_cu_f2cfe75f_266214cuda3std3__45__cpo3endE,(_ZN40_INTERNAL_d2fd56dd_4_k_cu_f2cfe75f_266214cuda3std3__419piecewise_constructE - _ZN40_INTERNAL_d2fd56dd_4_k_cu_f2cfe75f_266214cuda3std3__45__cpo3endE)
_ZN40_INTERNAL_d2fd56dd_4_k_cu_f2cfe75f_266214cuda3std3__45__cpo3endE:
	.zero		1
	.type		_ZN40_INTERNAL_d2fd56dd_4_k_cu_f2cfe75f_266214cuda3std3__419piecewise_constructE,@object
	.size		_ZN40_INTERNAL_d2fd56dd_4_k_cu_f2cfe75f_266214cuda3std3__419piecewise_constructE,(_ZN40_INTERNAL_d2fd56dd_4_k_cu_f2cfe75f_266214cuda3std3__45__cpo4cendE - _ZN40_INTERNAL_d2fd56dd_4_k_cu_f2cfe75f_266214cuda3std3__419piecewise_constructE)
_ZN40_INTERNAL_d2fd56dd_4_k_cu_f2cfe75f_266214cuda3std3__419piecewise_constructE:
	.zero		1
	.type		_ZN40_INTERNAL_d2fd56dd_4_k_cu_f2cfe75f_266214cuda3std3__45__cpo4cendE,@object
	.size		_ZN40_INTERNAL_d2fd56dd_4_k_cu_f2cfe75f_266214cuda3std3__45__cpo4cendE,(_ZN40_INTERNAL_d2fd56dd_4_k_cu_f2cfe75f_266214cuda3std6ranges3__45__cpo4swapE - _ZN40_INTERNAL_d2fd56dd_4_k_cu_f2cfe75f_266214cuda3std3__45__cpo4cendE)
_ZN40_INTERNAL_d2fd56dd_4_k_cu_f2cfe75f_266214cuda3std3__45__cpo4cendE:
	.zero		1
	.type		_ZN40_INTERNAL_d2fd56dd_4_k_cu_f2cfe75f_266214cuda3std6ranges3__45__cpo4swapE,@object
	.size		_ZN40_INTERNAL_d2fd56dd_4_k_cu_f2cfe75f_266214cuda3std6ranges3__45__cpo4swapE,(.L_8 - _ZN40_INTERNAL_d2fd56dd_4_k_cu_f2cfe75f_266214cuda3std6ranges3__45__cpo4swapE)
_ZN40_INTERNAL_d2fd56dd_4_k_cu_f2cfe75f_266214cuda3std6ranges3__45__cpo4swapE:
	.zero		1
.L_8:


//--------------------- .nv.constant0._ZN7cutlass13device_kernelINS_4gemm6kernel13GemmUniversalIN4cute5tupleIJiiiiEEENS1_10collective13CollectiveMmaINS1_34MainloopSm90TmaGmmaWarpSpecializedILi37ENS5_IJNS4_1CILi1EEESB_SB_EEENS1_35KernelTmaWarpSpecializedCooperativeEEENS5_IJNSA_ILi128EEENSA_ILi64EEENSA_ILi32EEEEEEaNS5_IJlSB_lEEEaSJ_NS4_8TiledMMAINS4_8MMA_AtomIJNS4_4SM904GMMA26MMA_64x64x32_S32S8S8_SS_TNEEEENS4_6LayoutINS5_IJNSA_ILi2EEESB_SB_EEENS5_IJSB_NSA_ILi0EEEST_EEEEENS5_IJNS4_10UnderscoreESW_SW_EEEEENS4_13SM90_TMA_LOADENS4_14ComposedLayoutINS4_7SwizzleILi1ELi4ELi3EEENS4_18smem_ptr_flag_bitsILi8EEENSQ_INS5_IJNSA_ILi8EEESH_EEENS5_IJSH_SB_EEEEEEEvNS4_8identityESZ_S19_vS1A_EENS_8epilogue10collective6detail29Sm90TmaWarpSpecializedAdapterINS1D_15DefaultEpilogueIaSJ_SJ_NS1C_6thread17LinearCombinationIaLi1EiiLNS1H_9ScaleType4KindE0ELNS_15FloatRoundStyleE2EaEENS1_15EpilogueDefaultEEEEEvvEEEEvNT_6ParamsE --------------------------
	.section	.nv.constant0._ZN7cutlass13device_kernelINS_4gemm6kernel13GemmUniversalIN4cute5tupleIJiiiiEEENS1_10collective13CollectiveMmaINS1_34MainloopSm90TmaGmmaWarpSpecializedILi37ENS5_IJNS4_1CILi1EEESB_SB_EEENS1_35KernelTmaWarpSpecializedCooperativeEEENS5_IJNSA_ILi128EEENSA_ILi64EEENSA_ILi32EEEEEEaNS5_IJlSB_lEEEaSJ_NS4_8TiledMMAINS4_8MMA_AtomIJNS4_4SM904GMMA26MMA_64x64x32_S32S8S8_SS_TNEEEENS4_6LayoutINS5_IJNSA_ILi2EEESB_SB_EEENS5_IJSB_NSA_ILi0EEEST_EEEEENS5_IJNS4_10UnderscoreESW_SW_EEEEENS4_13SM90_TMA_LOADENS4_14ComposedLayoutINS4_7SwizzleILi1ELi4ELi3EEENS4_18smem_ptr_flag_bitsILi8EEENSQ_INS5_IJNSA_ILi8EEESH_EEENS5_IJSH_SB_EEEEEEEvNS4_8identityESZ_S19_vS1A_EENS_8epilogue10collective6detail29Sm90TmaWarpSpecializedAdapterINS1D_15DefaultEpilogueIaSJ_SJ_NS1C_6thread17LinearCombinationIaLi1EiiLNS1H_9ScaleType4KindE0ELNS_15FloatRoundStyleE2EaEENS1_15EpilogueDefaultEEEEEvvEEEEvNT_6ParamsE,"a",@progbits
	.sectionflags	@""
	.align	4
.nv.constant0._ZN7cutlass13device_kernelINS_4gemm6kernel13GemmUniversalIN4cute5tupleIJiiiiEEENS1_10collective13CollectiveMmaINS1_34MainloopSm90TmaGmmaWarpSpecializedILi37ENS5_IJNS4_1CILi1EEESB_SB_EEENS1_35KernelTmaWarpSpecializedCooperativeEEENS5_IJNSA_ILi128EEENSA_ILi64EEENSA_ILi32EEEEEEaNS5_IJlSB_lEEEaSJ_NS4_8TiledMMAINS4_8MMA_AtomIJNS4_4SM904GMMA26MMA_64x64x32_S32S8S8_SS_TNEEEENS4_6LayoutINS5_IJNSA_ILi2EEESB_SB_EEENS5_IJSB_NSA_ILi0EEEST_EEEEENS5_IJNS4_10UnderscoreESW_SW_EEEEENS4_13SM90_TMA_LOADENS4_14ComposedLayoutINS4_7SwizzleILi1ELi4ELi3EEENS4_18smem_ptr_flag_bitsILi8EEENSQ_INS5_IJNSA_ILi8EEESH_EEENS5_IJSH_SB_EEEEEEEvNS4_8identityESZ_S19_vS1A_EENS_8epilogue10collective6detail29Sm90TmaWarpSpecializedAdapterINS1D_15DefaultEpilogueIaSJ_SJ_NS1C_6thread17LinearCombinationIaLi1EiiLNS1H_9ScaleType4KindE0ELNS_15FloatRoundStyleE2EaEENS1_15EpilogueDefaultEEEEEvvEEEEvNT_6ParamsE:
	.zero		1664


//--------------------- SYMBOLS --------------------------

	.type		.nv.reservedSmem.offset0,@object
	.size		.nv.reservedSmem.offset0,0x4
	.type		__assertfail,@function
